//
// Generated by NVIDIA NVVM Compiler
//
// Compiler Build ID: CL-36424714
// Cuda compilation tools, release 13.0, V13.0.88
// Based on NVVM 20.0.0
//

.version 9.0
.target sm_100
.address_size 64

	// .globl	_Z11matrixByRowPiS_S_iii

.visible .entry _Z11matrixByRowPiS_S_iii(
	.param .u64 .ptr .align 1 _Z11matrixByRowPiS_S_iii_param_0,
	.param .u64 .ptr .align 1 _Z11matrixByRowPiS_S_iii_param_1,
	.param .u64 .ptr .align 1 _Z11matrixByRowPiS_S_iii_param_2,
	.param .u32 _Z11matrixByRowPiS_S_iii_param_3,
	.param .u32 _Z11matrixByRowPiS_S_iii_param_4,
	.param .u32 _Z11matrixByRowPiS_S_iii_param_5
)
{
	.reg .pred 	%p<21>;
	.reg .b32 	%r<164>;
	.reg .b64 	%rd<82>;

	ld.param.u64 	%rd11, [_Z11matrixByRowPiS_S_iii_param_0];
	ld.param.u64 	%rd12, [_Z11matrixByRowPiS_S_iii_param_1];
	ld.param.u64 	%rd13, [_Z11matrixByRowPiS_S_iii_param_2];
	ld.param.u32 	%r67, [_Z11matrixByRowPiS_S_iii_param_3];
	ld.param.u32 	%r65, [_Z11matrixByRowPiS_S_iii_param_4];
	ld.param.u32 	%r66, [_Z11matrixByRowPiS_S_iii_param_5];
	cvta.to.global.u64 	%rd1, %rd12;
	cvta.to.global.u64 	%rd2, %rd11;
	cvta.to.global.u64 	%rd3, %rd13;
	mov.u32 	%r1, %tid.x;
	setp.ge.s32 	%p1, %r1, %r67;
	setp.lt.s32 	%p2, %r65, 1;
	or.pred  	%p3, %p1, %p2;
	@%p3 bra 	$L__BB0_26;
	setp.lt.s32 	%p4, %r66, 1;
	mul.lo.s32 	%r2, %r66, %r1;
	mul.lo.s32 	%r3, %r65, %r1;
	@%p4 bra 	$L__BB0_15;
	and.b32  	%r4, %r66, 7;
	and.b32  	%r5, %r66, 3;
	and.b32  	%r6, %r66, 2147483640;
	and.b32  	%r7, %r66, 1;
	neg.s32 	%r8, %r6;
	shl.b32 	%r9, %r65, 3;
	mul.lo.s32 	%r10, %r65, 5;
	mul.lo.s32 	%r11, %r65, 6;
	mul.lo.s32 	%r12, %r65, 7;
	cvt.u64.u32 	%rd4, %r2;
	mov.b32 	%r140, 0;
	shl.b64 	%rd32, %rd4, 2;
	add.s64 	%rd33, %rd32, %rd2;
	add.s64 	%rd5, %rd33, 16;
	mul.wide.u32 	%rd49, %r9, 4;
$L__BB0_3:
	setp.lt.u32 	%p13, %r66, 8;
	mov.b32 	%r154, 0;
	mov.u32 	%r159, %r154;
	@%p13 bra 	$L__BB0_6;
	add.s32 	%r147, %r65, %r140;
	shl.b32 	%r83, %r65, 1;
	add.s32 	%r146, %r83, %r140;
	mad.lo.s32 	%r145, %r65, 3, %r140;
	shl.b32 	%r84, %r65, 2;
	add.s32 	%r144, %r84, %r140;
	add.s32 	%r143, %r10, %r140;
	add.s32 	%r142, %r11, %r140;
	add.s32 	%r141, %r12, %r140;
	mul.wide.u32 	%rd34, %r140, 4;
	add.s64 	%rd81, %rd1, %rd34;
	mov.b32 	%r159, 0;
	mov.u64 	%rd80, %rd5;
	mov.u32 	%r148, %r8;
$L__BB0_5:
	.pragma "nounroll";
	ld.global.u32 	%r85, [%rd80+-16];
	ld.global.u32 	%r86, [%rd81];
	mad.lo.s32 	%r87, %r86, %r85, %r159;
	ld.global.u32 	%r88, [%rd80+-12];
	mul.wide.u32 	%rd35, %r147, 4;
	add.s64 	%rd36, %rd1, %rd35;
	ld.global.u32 	%r89, [%rd36];
	mad.lo.s32 	%r90, %r89, %r88, %r87;
	ld.global.u32 	%r91, [%rd80+-8];
	mul.wide.u32 	%rd37, %r146, 4;
	add.s64 	%rd38, %rd1, %rd37;
	ld.global.u32 	%r92, [%rd38];
	mad.lo.s32 	%r93, %r92, %r91, %r90;
	ld.global.u32 	%r94, [%rd80+-4];
	mul.wide.u32 	%rd39, %r145, 4;
	add.s64 	%rd40, %rd1, %rd39;
	ld.global.u32 	%r95, [%rd40];
	mad.lo.s32 	%r96, %r95, %r94, %r93;
	ld.global.u32 	%r97, [%rd80];
	mul.wide.u32 	%rd41, %r144, 4;
	add.s64 	%rd42, %rd1, %rd41;
	ld.global.u32 	%r98, [%rd42];
	mad.lo.s32 	%r99, %r98, %r97, %r96;
	ld.global.u32 	%r100, [%rd80+4];
	mul.wide.u32 	%rd43, %r143, 4;
	add.s64 	%rd44, %rd1, %rd43;
	ld.global.u32 	%r101, [%rd44];
	mad.lo.s32 	%r102, %r101, %r100, %r99;
	ld.global.u32 	%r103, [%rd80+8];
	mul.wide.u32 	%rd45, %r142, 4;
	add.s64 	%rd46, %rd1, %rd45;
	ld.global.u32 	%r104, [%rd46];
	mad.lo.s32 	%r105, %r104, %r103, %r102;
	ld.global.u32 	%r106, [%rd80+12];
	mul.wide.u32 	%rd47, %r141, 4;
	add.s64 	%rd48, %rd1, %rd47;
	ld.global.u32 	%r107, [%rd48];
	mad.lo.s32 	%r159, %r107, %r106, %r105;
	add.s32 	%r148, %r148, 8;
	add.s32 	%r147, %r147, %r9;
	add.s32 	%r146, %r146, %r9;
	add.s32 	%r145, %r145, %r9;
	add.s32 	%r144, %r144, %r9;
	add.s32 	%r143, %r143, %r9;
	add.s32 	%r142, %r142, %r9;
	add.s32 	%r141, %r141, %r9;
	add.s64 	%rd81, %rd81, %rd49;
	add.s64 	%rd80, %rd80, 32;
	setp.ne.s32 	%p14, %r148, 0;
	mov.u32 	%r154, %r6;
	@%p14 bra 	$L__BB0_5;
$L__BB0_6:
	setp.eq.s32 	%p15, %r4, 0;
	@%p15 bra 	$L__BB0_14;
	add.s32 	%r109, %r4, -1;
	setp.lt.u32 	%p16, %r109, 3;
	@%p16 bra 	$L__BB0_9;
	add.s32 	%r110, %r154, %r2;
	mul.wide.u32 	%rd50, %r110, 4;
	add.s64 	%rd51, %rd2, %rd50;
	ld.global.u32 	%r111, [%rd51];
	mad.lo.s32 	%r112, %r154, %r65, %r140;
	mul.wide.u32 	%rd52, %r112, 4;
	add.s64 	%rd53, %rd1, %rd52;
	ld.global.u32 	%r113, [%rd53];
	mad.lo.s32 	%r114, %r113, %r111, %r159;
	cvt.u64.u32 	%rd54, %r154;
	add.s64 	%rd55, %rd54, %rd4;
	shl.b64 	%rd56, %rd55, 2;
	add.s64 	%rd57, %rd2, %rd56;
	ld.global.u32 	%r115, [%rd57+4];
	add.s32 	%r116, %r112, %r65;
	mul.wide.u32 	%rd58, %r116, 4;
	add.s64 	%rd59, %rd1, %rd58;
	ld.global.u32 	%r117, [%rd59];
	mad.lo.s32 	%r118, %r117, %r115, %r114;
	ld.global.u32 	%r119, [%rd57+8];
	add.s32 	%r120, %r116, %r65;
	mul.wide.u32 	%rd60, %r120, 4;
	add.s64 	%rd61, %rd1, %rd60;
	ld.global.u32 	%r121, [%rd61];
	mad.lo.s32 	%r122, %r121, %r119, %r118;
	ld.global.u32 	%r123, [%rd57+12];
	add.s32 	%r124, %r120, %r65;
	mul.wide.u32 	%rd62, %r124, 4;
	add.s64 	%rd63, %rd1, %rd62;
	ld.global.u32 	%r125, [%rd63];
	mad.lo.s32 	%r159, %r125, %r123, %r122;
	add.s32 	%r154, %r154, 4;
$L__BB0_9:
	setp.eq.s32 	%p17, %r5, 0;
	@%p17 bra 	$L__BB0_14;
	setp.eq.s32 	%p18, %r5, 1;
	@%p18 bra 	$L__BB0_12;
	add.s32 	%r127, %r154, %r2;
	mul.wide.u32 	%rd64, %r127, 4;
	add.s64 	%rd65, %rd2, %rd64;
	ld.global.u32 	%r128, [%rd65];
	mad.lo.s32 	%r129, %r154, %r65, %r140;
	mul.wide.u32 	%rd66, %r129, 4;
	add.s64 	%rd67, %rd1, %rd66;
	ld.global.u32 	%r130, [%rd67];
	mad.lo.s32 	%r131, %r130, %r128, %r159;
	cvt.u64.u32 	%rd68, %r154;
	add.s64 	%rd69, %rd68, %rd4;
	shl.b64 	%rd70, %rd69, 2;
	add.s64 	%rd71, %rd2, %rd70;
	ld.global.u32 	%r132, [%rd71+4];
	add.s32 	%r133, %r129, %r65;
	mul.wide.u32 	%rd72, %r133, 4;
	add.s64 	%rd73, %rd1, %rd72;
	ld.global.u32 	%r134, [%rd73];
	mad.lo.s32 	%r159, %r134, %r132, %r131;
	add.s32 	%r154, %r154, 2;
$L__BB0_12:
	setp.eq.s32 	%p19, %r7, 0;
	@%p19 bra 	$L__BB0_14;
	add.s32 	%r135, %r154, %r2;
	mul.wide.u32 	%rd74, %r135, 4;
	add.s64 	%rd75, %rd2, %rd74;
	ld.global.u32 	%r136, [%rd75];
	mad.lo.s32 	%r137, %r154, %r65, %r140;
	mul.wide.u32 	%rd76, %r137, 4;
	add.s64 	%rd77, %rd1, %rd76;
	ld.global.u32 	%r138, [%rd77];
	mad.lo.s32 	%r159, %r138, %r136, %r159;
$L__BB0_14:
	add.s32 	%r139, %r140, %r3;
	mul.wide.u32 	%rd78, %r139, 4;
	add.s64 	%rd79, %rd3, %rd78;
	st.global.u32 	[%rd79], %r159;
	add.s32 	%r140, %r140, 1;
	setp.eq.s32 	%p20, %r140, %r65;
	@%p20 bra 	$L__BB0_26;
	bra.uni 	$L__BB0_3;
$L__BB0_15:
	and.b32  	%r55, %r65, 7;
	setp.lt.u32 	%p5, %r65, 8;
	mov.b32 	%r162, 0;
	@%p5 bra 	$L__BB0_18;
	and.b32  	%r162, %r65, 2147483640;
	mov.b32 	%r160, 0;
$L__BB0_17:
	.pragma "nounroll";
	add.s32 	%r70, %r160, %r3;
	mul.wide.u32 	%rd14, %r70, 4;
	add.s64 	%rd15, %rd3, %rd14;
	mov.b32 	%r71, 0;
	st.global.u32 	[%rd15], %r71;
	st.global.u32 	[%rd15+4], %r71;
	st.global.u32 	[%rd15+8], %r71;
	st.global.u32 	[%rd15+12], %r71;
	st.global.u32 	[%rd15+16], %r71;
	st.global.u32 	[%rd15+20], %r71;
	st.global.u32 	[%rd15+24], %r71;
	st.global.u32 	[%rd15+28], %r71;
	add.s32 	%r160, %r160, 8;
	setp.ne.s32 	%p6, %r160, %r162;
	@%p6 bra 	$L__BB0_17;
$L__BB0_18:
	setp.eq.s32 	%p7, %r55, 0;
	@%p7 bra 	$L__BB0_26;
	and.b32  	%r60, %r65, 3;
	setp.lt.u32 	%p8, %r55, 4;
	@%p8 bra 	$L__BB0_21;
	add.s32 	%r72, %r162, %r3;
	mul.wide.u32 	%rd16, %r72, 4;
	add.s64 	%rd17, %rd3, %rd16;
	mov.b32 	%r73, 0;
	st.global.u32 	[%rd17], %r73;
	cvt.u64.u32 	%rd18, %r3;
	cvt.u64.u32 	%rd19, %r162;
	add.s64 	%rd20, %rd19, %rd18;
	shl.b64 	%rd21, %rd20, 2;
	add.s64 	%rd22, %rd3, %rd21;
	st.global.u32 	[%rd22+4], %r73;
	st.global.u32 	[%rd22+8], %r73;
	st.global.u32 	[%rd22+12], %r73;
	add.s32 	%r162, %r162, 4;
$L__BB0_21:
	setp.eq.s32 	%p9, %r60, 0;
	@%p9 bra 	$L__BB0_26;
	setp.eq.s32 	%p10, %r60, 1;
	@%p10 bra 	$L__BB0_24;
	add.s32 	%r74, %r162, %r3;
	mul.wide.u32 	%rd23, %r74, 4;
	add.s64 	%rd24, %rd3, %rd23;
	mov.b32 	%r75, 0;
	st.global.u32 	[%rd24], %r75;
	cvt.u64.u32 	%rd25, %r3;
	cvt.u64.u32 	%rd26, %r162;
	add.s64 	%rd27, %rd26, %rd25;
	shl.b64 	%rd28, %rd27, 2;
	add.s64 	%rd29, %rd3, %rd28;
	st.global.u32 	[%rd29+4], %r75;
	add.s32 	%r162, %r162, 2;
$L__BB0_24:
	and.b32  	%r76, %r65, 1;
	setp.eq.b32 	%p11, %r76, 1;
	not.pred 	%p12, %p11;
	@%p12 bra 	$L__BB0_26;
	add.s32 	%r77, %r162, %r3;
	mul.wide.u32 	%rd30, %r77, 4;
	add.s64 	%rd31, %rd3, %rd30;
	mov.b32 	%r78, 0;
	st.global.u32 	[%rd31], %r78;
$L__BB0_26:
	ret;

}
	// .globl	_Z11matrixByColPiS_S_iii
.visible .entry _Z11matrixByColPiS_S_iii(
	.param .u64 .ptr .align 1 _Z11matrixByColPiS_S_iii_param_0,
	.param .u64 .ptr .align 1 _Z11matrixByColPiS_S_iii_param_1,
	.param .u64 .ptr .align 1 _Z11matrixByColPiS_S_iii_param_2,
	.param .u32 _Z11matrixByColPiS_S_iii_param_3,
	.param .u32 _Z11matrixByColPiS_S_iii_param_4,
	.param .u32 _Z11matrixByColPiS_S_iii_param_5
)
{
	.reg .pred 	%p<21>;
	.reg .b32 	%r<129>;
	.reg .b64 	%rd<75>;

	ld.param.u64 	%rd7, [_Z11matrixByColPiS_S_iii_param_0];
	ld.param.u64 	%rd8, [_Z11matrixByColPiS_S_iii_param_1];
	ld.param.u64 	%rd9, [_Z11matrixByColPiS_S_iii_param_2];
	ld.param.u32 	%r43, [_Z11matrixByColPiS_S_iii_param_3];
	ld.param.u32 	%r44, [_Z11matrixByColPiS_S_iii_param_4];
	ld.param.u32 	%r45, [_Z11matrixByColPiS_S_iii_param_5];
	cvta.to.global.u64 	%rd1, %rd8;
	cvta.to.global.u64 	%rd2, %rd7;
	cvta.to.global.u64 	%rd3, %rd9;
	mov.u32 	%r1, %tid.x;
	setp.ge.s32 	%p1, %r1, %r44;
	setp.lt.s32 	%p2, %r43, 1;
	or.pred  	%p3, %p1, %p2;
	@%p3 bra 	$L__BB1_26;
	setp.lt.s32 	%p4, %r45, 1;
	@%p4 bra 	$L__BB1_15;
	and.b32  	%r2, %r45, 7;
	add.s32 	%r3, %r2, -1;
	and.b32  	%r4, %r45, 3;
	and.b32  	%r5, %r45, 2147483640;
	and.b32  	%r6, %r45, 1;
	neg.s32 	%r7, %r5;
	shl.b32 	%r8, %r44, 3;
	mov.b32 	%r111, 0;
	mul.wide.s32 	%rd66, %r44, 4;
$L__BB1_3:
	setp.lt.u32 	%p13, %r45, 8;
	mul.lo.s32 	%r10, %r111, %r45;
	mov.b32 	%r119, 0;
	mov.u32 	%r124, %r119;
	@%p13 bra 	$L__BB1_6;
	mul.wide.u32 	%rd32, %r10, 4;
	add.s64 	%rd33, %rd2, %rd32;
	add.s64 	%rd74, %rd33, 16;
	mov.b32 	%r124, 0;
	mov.u32 	%r112, %r1;
	mov.u32 	%r113, %r7;
$L__BB1_5:
	.pragma "nounroll";
	ld.global.u32 	%r61, [%rd74+-16];
	mul.wide.s32 	%rd34, %r112, 4;
	add.s64 	%rd35, %rd1, %rd34;
	ld.global.u32 	%r62, [%rd35];
	mad.lo.s32 	%r63, %r62, %r61, %r124;
	ld.global.u32 	%r64, [%rd74+-12];
	mul.wide.s32 	%rd36, %r44, 4;
	add.s64 	%rd37, %rd35, %rd36;
	ld.global.u32 	%r65, [%rd37];
	mad.lo.s32 	%r66, %r65, %r64, %r63;
	ld.global.u32 	%r67, [%rd74+-8];
	add.s64 	%rd38, %rd37, %rd36;
	ld.global.u32 	%r68, [%rd38];
	mad.lo.s32 	%r69, %r68, %r67, %r66;
	ld.global.u32 	%r70, [%rd74+-4];
	add.s64 	%rd39, %rd38, %rd36;
	ld.global.u32 	%r71, [%rd39];
	mad.lo.s32 	%r72, %r71, %r70, %r69;
	ld.global.u32 	%r73, [%rd74];
	add.s64 	%rd40, %rd39, %rd36;
	ld.global.u32 	%r74, [%rd40];
	mad.lo.s32 	%r75, %r74, %r73, %r72;
	ld.global.u32 	%r76, [%rd74+4];
	add.s64 	%rd41, %rd40, %rd36;
	ld.global.u32 	%r77, [%rd41];
	mad.lo.s32 	%r78, %r77, %r76, %r75;
	ld.global.u32 	%r79, [%rd74+8];
	add.s64 	%rd42, %rd41, %rd36;
	ld.global.u32 	%r80, [%rd42];
	mad.lo.s32 	%r81, %r80, %r79, %r78;
	ld.global.u32 	%r82, [%rd74+12];
	add.s64 	%rd43, %rd42, %rd36;
	ld.global.u32 	%r83, [%rd43];
	mad.lo.s32 	%r124, %r83, %r82, %r81;
	add.s32 	%r113, %r113, 8;
	add.s32 	%r112, %r112, %r8;
	add.s64 	%rd74, %rd74, 32;
	setp.ne.s32 	%p14, %r113, 0;
	mov.u32 	%r119, %r5;
	@%p14 bra 	$L__BB1_5;
$L__BB1_6:
	setp.eq.s32 	%p15, %r2, 0;
	@%p15 bra 	$L__BB1_14;
	setp.lt.u32 	%p16, %r3, 3;
	@%p16 bra 	$L__BB1_9;
	add.s32 	%r85, %r119, %r10;
	mul.wide.u32 	%rd44, %r85, 4;
	add.s64 	%rd45, %rd2, %rd44;
	ld.global.u32 	%r86, [%rd45];
	mad.lo.s32 	%r87, %r119, %r44, %r1;
	mul.wide.s32 	%rd46, %r87, 4;
	add.s64 	%rd47, %rd1, %rd46;
	ld.global.u32 	%r88, [%rd47];
	mad.lo.s32 	%r89, %r88, %r86, %r124;
	cvt.u64.u32 	%rd48, %r10;
	cvt.u64.u32 	%rd49, %r119;
	add.s64 	%rd50, %rd49, %rd48;
	shl.b64 	%rd51, %rd50, 2;
	add.s64 	%rd52, %rd2, %rd51;
	ld.global.u32 	%r90, [%rd52+4];
	add.s64 	%rd54, %rd47, %rd66;
	ld.global.u32 	%r91, [%rd54];
	mad.lo.s32 	%r92, %r91, %r90, %r89;
	ld.global.u32 	%r93, [%rd52+8];
	add.s64 	%rd55, %rd54, %rd66;
	ld.global.u32 	%r94, [%rd55];
	mad.lo.s32 	%r95, %r94, %r93, %r92;
	ld.global.u32 	%r96, [%rd52+12];
	add.s64 	%rd56, %rd55, %rd66;
	ld.global.u32 	%r97, [%rd56];
	mad.lo.s32 	%r124, %r97, %r96, %r95;
	add.s32 	%r119, %r119, 4;
$L__BB1_9:
	setp.eq.s32 	%p17, %r4, 0;
	@%p17 bra 	$L__BB1_14;
	setp.eq.s32 	%p18, %r4, 1;
	@%p18 bra 	$L__BB1_12;
	add.s32 	%r99, %r119, %r10;
	mul.wide.u32 	%rd57, %r99, 4;
	add.s64 	%rd58, %rd2, %rd57;
	ld.global.u32 	%r100, [%rd58];
	mad.lo.s32 	%r101, %r119, %r44, %r1;
	mul.wide.s32 	%rd59, %r101, 4;
	add.s64 	%rd60, %rd1, %rd59;
	ld.global.u32 	%r102, [%rd60];
	mad.lo.s32 	%r103, %r102, %r100, %r124;
	cvt.u64.u32 	%rd61, %r10;
	cvt.u64.u32 	%rd62, %r119;
	add.s64 	%rd63, %rd62, %rd61;
	shl.b64 	%rd64, %rd63, 2;
	add.s64 	%rd65, %rd2, %rd64;
	ld.global.u32 	%r104, [%rd65+4];
	add.s64 	%rd67, %rd60, %rd66;
	ld.global.u32 	%r105, [%rd67];
	mad.lo.s32 	%r124, %r105, %r104, %r103;
	add.s32 	%r119, %r119, 2;
$L__BB1_12:
	setp.eq.s32 	%p19, %r6, 0;
	@%p19 bra 	$L__BB1_14;
	add.s32 	%r106, %r119, %r10;
	mul.wide.u32 	%rd68, %r106, 4;
	add.s64 	%rd69, %rd2, %rd68;
	ld.global.u32 	%r107, [%rd69];
	mad.lo.s32 	%r108, %r119, %r44, %r1;
	mul.wide.s32 	%rd70, %r108, 4;
	add.s64 	%rd71, %rd1, %rd70;
	ld.global.u32 	%r109, [%rd71];
	mad.lo.s32 	%r124, %r109, %r107, %r124;
$L__BB1_14:
	mad.lo.s32 	%r110, %r111, %r44, %r1;
	mul.wide.s32 	%rd72, %r110, 4;
	add.s64 	%rd73, %rd3, %rd72;
	st.global.u32 	[%rd73], %r124;
	add.s32 	%r111, %r111, 1;
	setp.eq.s32 	%p20, %r111, %r43;
	@%p20 bra 	$L__BB1_26;
	bra.uni 	$L__BB1_3;
$L__BB1_15:
	and.b32  	%r33, %r43, 7;
	setp.lt.u32 	%p5, %r43, 8;
	mov.b32 	%r127, 0;
	@%p5 bra 	$L__BB1_18;
	and.b32  	%r127, %r43, 2147483640;
	mov.b32 	%r125, 0;
	mul.wide.s32 	%rd12, %r44, 4;
$L__BB1_17:
	.pragma "nounroll";
	mad.lo.s32 	%r48, %r125, %r44, %r1;
	mul.wide.s32 	%rd10, %r48, 4;
	add.s64 	%rd11, %rd3, %rd10;
	mov.b32 	%r49, 0;
	st.global.u32 	[%rd11], %r49;
	add.s64 	%rd13, %rd11, %rd12;
	st.global.u32 	[%rd13], %r49;
	add.s64 	%rd14, %rd13, %rd12;
	st.global.u32 	[%rd14], %r49;
	add.s64 	%rd15, %rd14, %rd12;
	st.global.u32 	[%rd15], %r49;
	add.s64 	%rd16, %rd15, %rd12;
	st.global.u32 	[%rd16], %r49;
	add.s64 	%rd17, %rd16, %rd12;
	st.global.u32 	[%rd17], %r49;
	add.s64 	%rd18, %rd17, %rd12;
	st.global.u32 	[%rd18], %r49;
	add.s64 	%rd19, %rd18, %rd12;
	st.global.u32 	[%rd19], %r49;
	add.s32 	%r125, %r125, 8;
	setp.ne.s32 	%p6, %r125, %r127;
	@%p6 bra 	$L__BB1_17;
$L__BB1_18:
	setp.eq.s32 	%p7, %r33, 0;
	@%p7 bra 	$L__BB1_26;
	and.b32  	%r38, %r43, 3;
	setp.lt.u32 	%p8, %r33, 4;
	@%p8 bra 	$L__BB1_21;
	mad.lo.s32 	%r50, %r127, %r44, %r1;
	mul.wide.s32 	%rd20, %r50, 4;
	add.s64 	%rd21, %rd3, %rd20;
	mov.b32 	%r51, 0;
	st.global.u32 	[%rd21], %r51;
	mul.wide.s32 	%rd22, %r44, 4;
	add.s64 	%rd23, %rd21, %rd22;
	st.global.u32 	[%rd23], %r51;
	add.s64 	%rd24, %rd23, %rd22;
	st.global.u32 	[%rd24], %r51;
	add.s64 	%rd25, %rd24, %rd22;
	st.global.u32 	[%rd25], %r51;
	add.s32 	%r127, %r127, 4;
$L__BB1_21:
	setp.eq.s32 	%p9, %r38, 0;
	@%p9 bra 	$L__BB1_26;
	setp.eq.s32 	%p10, %r38, 1;
	@%p10 bra 	$L__BB1_24;
	mad.lo.s32 	%r52, %r127, %r44, %r1;
	mul.wide.s32 	%rd26, %r52, 4;
	add.s64 	%rd27, %rd3, %rd26;
	mov.b32 	%r53, 0;
	st.global.u32 	[%rd27], %r53;
	mul.wide.s32 	%rd28, %r44, 4;
	add.s64 	%rd29, %rd27, %rd28;
	st.global.u32 	[%rd29], %r53;
	add.s32 	%r127, %r127, 2;
$L__BB1_24:
	and.b32  	%r54, %r43, 1;
	setp.eq.b32 	%p11, %r54, 1;
	not.pred 	%p12, %p11;
	@%p12 bra 	$L__BB1_26;
	mad.lo.s32 	%r55, %r127, %r44, %r1;
	mul.wide.s32 	%rd30, %r55, 4;
	add.s64 	%rd31, %rd3, %rd30;
	mov.b32 	%r56, 0;
	st.global.u32 	[%rd31], %r56;
$L__BB1_26:
	ret;

}
	// .globl	_Z15matrixByElementPiS_S_iii
.visible .entry _Z15matrixByElementPiS_S_iii(
	.param .u64 .ptr .align 1 _Z15matrixByElementPiS_S_iii_param_0,
	.param .u64 .ptr .align 1 _Z15matrixByElementPiS_S_iii_param_1,
	.param .u64 .ptr .align 1 _Z15matrixByElementPiS_S_iii_param_2,
	.param .u32 _Z15matrixByElementPiS_S_iii_param_3,
	.param .u32 _Z15matrixByElementPiS_S_iii_param_4,
	.param .u32 _Z15matrixByElementPiS_S_iii_param_5
)
{
	.reg .pred 	%p<12>;
	.reg .b32 	%r<103>;
	.reg .b64 	%rd<39>;

	ld.param.u64 	%rd4, [_Z15matrixByElementPiS_S_iii_param_0];
	ld.param.u64 	%rd5, [_Z15matrixByElementPiS_S_iii_param_1];
	ld.param.u64 	%rd3, [_Z15matrixByElementPiS_S_iii_param_2];
	ld.param.u32 	%r32, [_Z15matrixByElementPiS_S_iii_param_4];
	ld.param.u32 	%r33, [_Z15matrixByElementPiS_S_iii_param_5];
	cvta.to.global.u64 	%rd1, %rd5;
	cvta.to.global.u64 	%rd2, %rd4;
	mov.u32 	%r1, %tid.x;
	mov.u32 	%r2, %tid.y;
	setp.ge.s32 	%p1, %r1, %r32;
	setp.ge.s32 	%p2, %r2, %r33;
	or.pred  	%p3, %p1, %p2;
	@%p3 bra 	$L__BB2_13;
	mul.lo.s32 	%r3, %r33, %r2;
	add.s32 	%r36, %r33, -1;
	and.b32  	%r4, %r33, 7;
	setp.lt.u32 	%p4, %r36, 7;
	mov.b32 	%r97, 0;
	mov.u32 	%r102, %r97;
	@%p4 bra 	$L__BB2_4;
	and.b32  	%r97, %r33, -8;
	neg.s32 	%r91, %r97;
	shl.b32 	%r7, %r32, 3;
	mov.b32 	%r102, 0;
	mul.wide.s32 	%rd10, %r32, 4;
	mov.u32 	%r89, %r3;
	mov.u32 	%r90, %r1;
$L__BB2_3:
	.pragma "nounroll";
	mul.wide.s32 	%rd6, %r89, 4;
	add.s64 	%rd7, %rd2, %rd6;
	ld.global.u32 	%r38, [%rd7];
	mul.wide.s32 	%rd8, %r90, 4;
	add.s64 	%rd9, %rd1, %rd8;
	ld.global.u32 	%r39, [%rd9];
	mad.lo.s32 	%r40, %r39, %r38, %r102;
	ld.global.u32 	%r41, [%rd7+4];
	add.s64 	%rd11, %rd9, %rd10;
	ld.global.u32 	%r42, [%rd11];
	mad.lo.s32 	%r43, %r42, %r41, %r40;
	ld.global.u32 	%r44, [%rd7+8];
	add.s64 	%rd12, %rd11, %rd10;
	ld.global.u32 	%r45, [%rd12];
	mad.lo.s32 	%r46, %r45, %r44, %r43;
	ld.global.u32 	%r47, [%rd7+12];
	add.s64 	%rd13, %rd12, %rd10;
	ld.global.u32 	%r48, [%rd13];
	mad.lo.s32 	%r49, %r48, %r47, %r46;
	ld.global.u32 	%r50, [%rd7+16];
	add.s64 	%rd14, %rd13, %rd10;
	ld.global.u32 	%r51, [%rd14];
	mad.lo.s32 	%r52, %r51, %r50, %r49;
	ld.global.u32 	%r53, [%rd7+20];
	add.s64 	%rd15, %rd14, %rd10;
	ld.global.u32 	%r54, [%rd15];
	mad.lo.s32 	%r55, %r54, %r53, %r52;
	ld.global.u32 	%r56, [%rd7+24];
	add.s64 	%rd16, %rd15, %rd10;
	ld.global.u32 	%r57, [%rd16];
	mad.lo.s32 	%r58, %r57, %r56, %r55;
	ld.global.u32 	%r59, [%rd7+28];
	add.s64 	%rd17, %rd16, %rd10;
	ld.global.u32 	%r60, [%rd17];
	mad.lo.s32 	%r102, %r60, %r59, %r58;
	add.s32 	%r91, %r91, 8;
	add.s32 	%r90, %r90, %r7;
	add.s32 	%r89, %r89, 8;
	setp.ne.s32 	%p5, %r91, 0;
	@%p5 bra 	$L__BB2_3;
$L__BB2_4:
	setp.eq.s32 	%p6, %r4, 0;
	@%p6 bra 	$L__BB2_12;
	and.b32  	%r19, %r33, 3;
	setp.lt.u32 	%p7, %r4, 4;
	@%p7 bra 	$L__BB2_7;
	add.s32 	%r62, %r97, %r3;
	mul.wide.s32 	%rd18, %r62, 4;
	add.s64 	%rd19, %rd2, %rd18;
	ld.global.u32 	%r63, [%rd19];
	mad.lo.s32 	%r64, %r97, %r32, %r1;
	mul.wide.s32 	%rd20, %r64, 4;
	add.s64 	%rd21, %rd1, %rd20;
	ld.global.u32 	%r65, [%rd21];
	mad.lo.s32 	%r66, %r65, %r63, %r102;
	ld.global.u32 	%r67, [%rd19+4];
	mul.wide.s32 	%rd22, %r32, 4;
	add.s64 	%rd23, %rd21, %rd22;
	ld.global.u32 	%r68, [%rd23];
	mad.lo.s32 	%r69, %r68, %r67, %r66;
	ld.global.u32 	%r70, [%rd19+8];
	add.s64 	%rd24, %rd23, %rd22;
	ld.global.u32 	%r71, [%rd24];
	mad.lo.s32 	%r72, %r71, %r70, %r69;
	ld.global.u32 	%r73, [%rd19+12];
	add.s64 	%rd25, %rd24, %rd22;
	ld.global.u32 	%r74, [%rd25];
	mad.lo.s32 	%r102, %r74, %r73, %r72;
	add.s32 	%r97, %r97, 4;
$L__BB2_7:
	setp.eq.s32 	%p8, %r19, 0;
	@%p8 bra 	$L__BB2_12;
	setp.eq.s32 	%p9, %r19, 1;
	@%p9 bra 	$L__BB2_10;
	add.s32 	%r76, %r97, %r3;
	mul.wide.s32 	%rd26, %r76, 4;
	add.s64 	%rd27, %rd2, %rd26;
	ld.global.u32 	%r77, [%rd27];
	mad.lo.s32 	%r78, %r97, %r32, %r1;
	mul.wide.s32 	%rd28, %r78, 4;
	add.s64 	%rd29, %rd1, %rd28;
	ld.global.u32 	%r79, [%rd29];
	mad.lo.s32 	%r80, %r79, %r77, %r102;
	ld.global.u32 	%r81, [%rd27+4];
	mul.wide.s32 	%rd30, %r32, 4;
	add.s64 	%rd31, %rd29, %rd30;
	ld.global.u32 	%r82, [%rd31];
	mad.lo.s32 	%r102, %r82, %r81, %r80;
	add.s32 	%r97, %r97, 2;
$L__BB2_10:
	and.b32  	%r83, %r33, 1;
	setp.eq.b32 	%p10, %r83, 1;
	not.pred 	%p11, %p10;
	@%p11 bra 	$L__BB2_12;
	add.s32 	%r84, %r97, %r3;
	mul.wide.s32 	%rd32, %r84, 4;
	add.s64 	%rd33, %rd2, %rd32;
	ld.global.u32 	%r85, [%rd33];
	mad.lo.s32 	%r86, %r97, %r32, %r1;
	mul.wide.s32 	%rd34, %r86, 4;
	add.s64 	%rd35, %rd1, %rd34;
	ld.global.u32 	%r87, [%rd35];
	mad.lo.s32 	%r102, %r87, %r85, %r102;
$L__BB2_12:
	mad.lo.s32 	%r88, %r32, %r2, %r1;
	cvta.to.global.u64 	%rd36, %rd3;
	mul.wide.u32 	%rd37, %r88, 4;
	add.s64 	%rd38, %rd36, %rd37;
	st.global.u32 	[%rd38], %r102;
$L__BB2_13:
	ret;

}


// ===== COMPILED SASS (sm_100) =====

	.target	sm_100

	.elftype	@"ET_EXEC"


//--------------------- .note.nv.tkinfo           --------------------------
	.section	.note.nv.tkinfo,"",@"SHT_NOTE"
	.sectionflags	@"SHF_NOTE_NV_TKINFO"
	.tkinfo
        /*0018*/ 	.word	0x00000002
        /*0030*/ 	.string	""
        /*0030*/ 	.string	"ptxas"
        /*0030*/ 	.string	"Cuda compilation tools, release 13.0, V13.0.88"
        /*0030*/ 	.string	"Build cuda_13.0.r13.0/compiler.36424714_0"
        /*0030*/ 	.string	"-arch sm_100 -m 64 "



//--------------------- .note.nv.cuinfo           --------------------------
	.section	.note.nv.cuinfo,"",@"SHT_NOTE"
	.sectionflags	@"SHF_NOTE_NV_CUINFO"
        /*0018*/ 	.short	0x0002
        /*001a*/ 	.short	0x0064
        /*001c*/ 	.short	0x0082
	.zero		2


//--------------------- .nv.info                  --------------------------
	.section	.nv.info,"",@"SHT_CUDA_INFO"
	.align	4


	//----- nvinfo : EIATTR_REGCOUNT
	.align		4
        /*0000*/ 	.byte	0x04, 0x2f
        /*0002*/ 	.short	(.L_1 - .L_0)
	.align		4
.L_0:
        /*0004*/ 	.word	index@(_Z11matrixByRowPiS_S_iii)
        /*0008*/ 	.word	0x00000020


	//----- nvinfo : EIATTR_FRAME_SIZE
	.align		4
.L_1:
        /*000c*/ 	.byte	0x04, 0x11
        /*000e*/ 	.short	(.L_3 - .L_2)
	.align		4
.L_2:
        /*0010*/ 	.word	index@(_Z11matrixByRowPiS_S_iii)
        /*0014*/ 	.word	0x00000000


	//----- nvinfo : EIATTR_REGCOUNT
	.align		4
.L_3:
        /*0018*/ 	.byte	0x04, 0x2f
        /*001a*/ 	.short	(.L_5 - .L_4)
	.align		4
.L_4:
        /*001c*/ 	.word	index@(_Z11matrixByColPiS_S_iii)
        /*0020*/ 	.word	0x00000020


	//----- nvinfo : EIATTR_FRAME_SIZE
	.align		4
.L_5:
        /*0024*/ 	.byte	0x04, 0x11
        /*0026*/ 	.short	(.L_7 - .L_6)
	.align		4
.L_6:
        /*0028*/ 	.word	index@(_Z11matrixByColPiS_S_iii)
        /*002c*/ 	.word	0x00000000


	//----- nvinfo : EIATTR_REGCOUNT
	.align		4
.L_7:
        /*0030*/ 	.byte	0x04, 0x2f
        /*0032*/ 	.short	(.L_9 - .L_8)
	.align		4
.L_8:
        /*0034*/ 	.word	index@(_Z15matrixByElementPiS_S_iii)
        /*0038*/ 	.word	0x00000020


	//----- nvinfo : EIATTR_FRAME_SIZE
	.align		4
.L_9:
        /*003c*/ 	.byte	0x04, 0x11
        /*003e*/ 	.short	(.L_11 - .L_10)
	.align		4
.L_10:
        /*0040*/ 	.word	index@(_Z15matrixByElementPiS_S_iii)
        /*0044*/ 	.word	0x00000000


	//----- nvinfo : EIATTR_MIN_STACK_SIZE
	.align		4
.L_11:
        /*0048*/ 	.byte	0x04, 0x12
        /*004a*/ 	.short	(.L_13 - .L_12)
	.align		4
.L_12:
        /*004c*/ 	.word	index@(_Z15matrixByElementPiS_S_iii)
        /*0050*/ 	.word	0x00000000


	//----- nvinfo : EIATTR_MIN_STACK_SIZE
	.align		4
.L_13:
        /*0054*/ 	.byte	0x04, 0x12
        /*0056*/ 	.short	(.L_15 - .L_14)
	.align		4
.L_14:
        /*0058*/ 	.word	index@(_Z11matrixByColPiS_S_iii)
        /*005c*/ 	.word	0x00000000


	//----- nvinfo : EIATTR_MIN_STACK_SIZE
	.align		4
.L_15:
        /*0060*/ 	.byte	0x04, 0x12
        /*0062*/ 	.short	(.L_17 - .L_16)
	.align		4
.L_16:
        /*0064*/ 	.word	index@(_Z11matrixByRowPiS_S_iii)
        /*0068*/ 	.word	0x00000000
.L_17:


//--------------------- .nv.compat                --------------------------
	.section	.nv.compat,"",@"SHT_CUDA_COMPAT_INFO"
	.align	4
        /*0000*/ 	.byte	0x02, 0x09, 0x00, 0x00, 0x02, 0x02, 0x01, 0x00, 0x02, 0x05, 0x05, 0x00, 0x03, 0x07, 0x01, 0x01
        /*0010*/ 	.byte	0x02, 0x03, 0x00, 0x00, 0x02, 0x06, 0x01, 0x00, 0x04, 0x0b, 0x08, 0x00, 0x09, 0x00, 0x00, 0x00
        /*0020*/ 	.byte	0x00, 0x00, 0x00, 0x00


//--------------------- .nv.info._Z15matrixByElementPiS_S_iii --------------------------
	.section	.nv.info._Z15matrixByElementPiS_S_iii,"",@"SHT_CUDA_INFO"
	.sectionflags	@""
	.align	4


	//----- nvinfo : EIATTR_CUDA_API_VERSION
	.align		4
        /*0000*/ 	.byte	0x04, 0x37
        /*0002*/ 	.short	(.L_19 - .L_18)
.L_18:
        /*0004*/ 	.word	0x00000082


	//----- nvinfo : EIATTR_KPARAM_INFO
	.align		4
.L_19:
        /*0008*/ 	.byte	0x04, 0x17
        /*000a*/ 	.short	(.L_21 - .L_20)
.L_20:
        /*000c*/ 	.word	0x00000000
        /*0010*/ 	.short	0x0005
        /*0012*/ 	.short	0x0020
        /*0014*/ 	.byte	0x00, 0xf0, 0x11, 0x00


	//----- nvinfo : EIATTR_KPARAM_INFO
	.align		4
.L_21:
        /*0018*/ 	.byte	0x04, 0x17
        /*001a*/ 	.short	(.L_23 - .L_22)
.L_22:
        /*001c*/ 	.word	0x00000000
        /*0020*/ 	.short	0x0004
        /*0022*/ 	.short	0x001c
        /*0024*/ 	.byte	0x00, 0xf0, 0x11, 0x00


	//----- nvinfo : EIATTR_KPARAM_INFO
	.align		4
.L_23:
        /*0028*/ 	.byte	0x04, 0x17
        /*002a*/ 	.short	(.L_25 - .L_24)
.L_24:
        /*002c*/ 	.word	0x00000000
        /*0030*/ 	.short	0x0003
        /*0032*/ 	.short	0x0018
        /*0034*/ 	.byte	0x00, 0xf0, 0x11, 0x00


	//----- nvinfo : EIATTR_KPARAM_INFO
	.align		4
.L_25:
        /*0038*/ 	.byte	0x04, 0x17
        /*003a*/ 	.short	(.L_27 - .L_26)
.L_26:
        /*003c*/ 	.word	0x00000000
        /*0040*/ 	.short	0x0002
        /*0042*/ 	.short	0x0010
        /*0044*/ 	.byte	0x00, 0xf5, 0x21, 0x00


	//----- nvinfo : EIATTR_KPARAM_INFO
	.align		4
.L_27:
        /*0048*/ 	.byte	0x04, 0x17
        /*004a*/ 	.short	(.L_29 - .L_28)
.L_28:
        /*004c*/ 	.word	0x00000000
        /*0050*/ 	.short	0x0001
        /*0052*/ 	.short	0x0008
        /*0054*/ 	.byte	0x00, 0xf5, 0x21, 0x00


	//----- nvinfo : EIATTR_KPARAM_INFO
	.align		4
.L_29:
        /*0058*/ 	.byte	0x04, 0x17
        /*005a*/ 	.short	(.L_31 - .L_30)
.L_30:
        /*005c*/ 	.word	0x00000000
        /*0060*/ 	.short	0x0000
        /*0062*/ 	.short	0x0000
        /*0064*/ 	.byte	0x00, 0xf5, 0x21, 0x00


	//----- nvinfo : EIATTR_SPARSE_MMA_MASK
	.align		4
.L_31:
        /*0068*/ 	.byte	0x03, 0x50
        /*006a*/ 	.short	0x0000


	//----- nvinfo : EIATTR_MAXREG_COUNT
	.align		4
        /*006c*/ 	.byte	0x03, 0x1b
        /*006e*/ 	.short	0x00ff


	//----- nvinfo : EIATTR_MERCURY_ISA_VERSION
	.align		4
        /*0070*/ 	.byte	0x03, 0x5f
        /*0072*/ 	.short	0x0101


	//----- nvinfo : EIATTR_VRC_CTA_INIT_COUNT
	.align		4
        /*0074*/ 	.byte	0x02, 0x4a
	.zero		1
	.zero		1


	//----- nvinfo : EIATTR_EXIT_INSTR_OFFSETS
	.align		4
        /*0078*/ 	.byte	0x04, 0x1c
        /*007a*/ 	.short	(.L_33 - .L_32)


	//   ....[0]....
.L_32:
        /*007c*/ 	.word	0x00000070


	//   ....[1]....
        /*0080*/ 	.word	0x00000780


	//----- nvinfo : EIATTR_CBANK_PARAM_SIZE
	.align		4
.L_33:
        /*0084*/ 	.byte	0x03, 0x19
        /*0086*/ 	.short	0x0024


	//----- nvinfo : EIATTR_PARAM_CBANK
	.align		4
        /*0088*/ 	.byte	0x04, 0x0a
        /*008a*/ 	.short	(.L_35 - .L_34)
	.align		4
.L_34:
        /*008c*/ 	.word	index@(.nv.constant0._Z15matrixByElementPiS_S_iii)
        /*0090*/ 	.short	0x0380
        /*0092*/ 	.short	0x0024


	//----- nvinfo : EIATTR_SW_WAR
	.align		4
.L_35:
        /*0094*/ 	.byte	0x04, 0x36
        /*0096*/ 	.short	(.L_37 - .L_36)
.L_36:
        /*0098*/ 	.word	0x00000008
.L_37:


//--------------------- .nv.info._Z11matrixByColPiS_S_iii --------------------------
	.section	.nv.info._Z11matrixByColPiS_S_iii,"",@"SHT_CUDA_INFO"
	.sectionflags	@""
	.align	4


	//----- nvinfo : EIATTR_CUDA_API_VERSION
	.align		4
        /*0000*/ 	.byte	0x04, 0x37
        /*0002*/ 	.short	(.L_39 - .L_38)
.L_38:
        /*0004*/ 	.word	0x00000082


	//----- nvinfo : EIATTR_KPARAM_INFO
	.align		4
.L_39:
        /*0008*/ 	.byte	0x04, 0x17
        /*000a*/ 	.short	(.L_41 - .L_40)
.L_40:
        /*000c*/ 	.word	0x00000000
        /*0010*/ 	.short	0x0005
        /*0012*/ 	.short	0x0020
        /*0014*/ 	.byte	0x00, 0xf0, 0x11, 0x00


	//----- nvinfo : EIATTR_KPARAM_INFO
	.align		4
.L_41:
        /*0018*/ 	.byte	0x04, 0x17
        /*001a*/ 	.short	(.L_43 - .L_42)
.L_42:
        /*001c*/ 	.word	0x00000000
        /*0020*/ 	.short	0x0004
        /*0022*/ 	.short	0x001c
        /*0024*/ 	.byte	0x00, 0xf0, 0x11, 0x00


	//----- nvinfo : EIATTR_KPARAM_INFO
	.align		4
.L_43:
        /*0028*/ 	.byte	0x04, 0x17
        /*002a*/ 	.short	(.L_45 - .L_44)
.L_44:
        /*002c*/ 	.word	0x00000000
        /*0030*/ 	.short	0x0003
        /*0032*/ 	.short	0x0018
        /*0034*/ 	.byte	0x00, 0xf0, 0x11, 0x00


	//----- nvinfo : EIATTR_KPARAM_INFO
	.align		4
.L_45:
        /*0038*/ 	.byte	0x04, 0x17
        /*003a*/ 	.short	(.L_47 - .L_46)
.L_46:
        /*003c*/ 	.word	0x00000000
        /*0040*/ 	.short	0x0002
        /*0042*/ 	.short	0x0010
        /*0044*/ 	.byte	0x00, 0xf5, 0x21, 0x00


	//----- nvinfo : EIATTR_KPARAM_INFO
	.align		4
.L_47:
        /*0048*/ 	.byte	0x04, 0x17
        /*004a*/ 	.short	(.L_49 - .L_48)
.L_48:
        /*004c*/ 	.word	0x00000000
        /*0050*/ 	.short	0x0001
        /*0052*/ 	.short	0x0008
        /*0054*/ 	.byte	0x00, 0xf5, 0x21, 0x00


	//----- nvinfo : EIATTR_KPARAM_INFO
	.align		4
.L_49:
        /*0058*/ 	.byte	0x04, 0x17
        /*005a*/ 	.short	(.L_51 - .L_50)
.L_50:
        /*005c*/ 	.word	0x00000000
        /*0060*/ 	.short	0x0000
        /*0062*/ 	.short	0x0000
        /*0064*/ 	.byte	0x00, 0xf5, 0x21, 0x00


	//----- nvinfo : EIATTR_SPARSE_MMA_MASK
	.align		4
.L_51:
        /*0068*/ 	.byte	0x03, 0x50
        /*006a*/ 	.short	0x0000


	//----- nvinfo : EIATTR_MAXREG_COUNT
	.align		4
        /*006c*/ 	.byte	0x03, 0x1b
        /*006e*/ 	.short	0x00ff


	//----- nvinfo : EIATTR_MERCURY_ISA_VERSION
	.align		4
        /*0070*/ 	.byte	0x03, 0x5f
        /*0072*/ 	.short	0x0101


	//----- nvinfo : EIATTR_VRC_CTA_INIT_COUNT
	.align		4
        /*0074*/ 	.byte	0x02, 0x4a
	.zero		1
	.zero		1


	//----- nvinfo : EIATTR_EXIT_INSTR_OFFSETS
	.align		4
        /*0078*/ 	.byte	0x04, 0x1c
        /*007a*/ 	.short	(.L_53 - .L_52)


	//   ....[0]....
.L_52:
        /*007c*/ 	.word	0x00000050


	//   ....[1]....
        /*0080*/ 	.word	0x00000910


	//   ....[2]....
        /*0084*/ 	.word	0x00000af0


	//   ....[3]....
        /*0088*/ 	.word	0x00000bf0


	//   ....[4]....
        /*008c*/ 	.word	0x00000cb0


	//   ....[5]....
        /*0090*/ 	.word	0x00000d00


	//----- nvinfo : EIATTR_CBANK_PARAM_SIZE
	.align		4
.L_53:
        /*0094*/ 	.byte	0x03, 0x19
        /*0096*/ 	.short	0x0024


	//----- nvinfo : EIATTR_PARAM_CBANK
	.align		4
        /*0098*/ 	.byte	0x04, 0x0a
        /*009a*/ 	.short	(.L_55 - .L_54)
	.align		4
.L_54:
        /*009c*/ 	.word	index@(.nv.constant0._Z11matrixByColPiS_S_iii)
        /*00a0*/ 	.short	0x0380
        /*00a2*/ 	.short	0x0024


	//----- nvinfo : EIATTR_SW_WAR
	.align		4
.L_55:
        /*00a4*/ 	.byte	0x04, 0x36
        /*00a6*/ 	.short	(.L_57 - .L_56)
.L_56:
        /*00a8*/ 	.word	0x00000008
.L_57:


//--------------------- .nv.info._Z11matrixByRowPiS_S_iii --------------------------
	.section	.nv.info._Z11matrixByRowPiS_S_iii,"",@"SHT_CUDA_INFO"
	.sectionflags	@""
	.align	4


	//----- nvinfo : EIATTR_CUDA_API_VERSION
	.align		4
        /*0000*/ 	.byte	0x04, 0x37
        /*0002*/ 	.short	(.L_59 - .L_58)
.L_58:
        /*0004*/ 	.word	0x00000082


	//----- nvinfo : EIATTR_KPARAM_INFO
	.align		4
.L_59:
        /*0008*/ 	.byte	0x04, 0x17
        /*000a*/ 	.short	(.L_61 - .L_60)
.L_60:
        /*000c*/ 	.word	0x00000000
        /*0010*/ 	.short	0x0005
        /*0012*/ 	.short	0x0020
        /*0014*/ 	.byte	0x00, 0xf0, 0x11, 0x00


	//----- nvinfo : EIATTR_KPARAM_INFO
	.align		4
.L_61:
        /*0018*/ 	.byte	0x04, 0x17
        /*001a*/ 	.short	(.L_63 - .L_62)
.L_62:
        /*001c*/ 	.word	0x00000000
        /*0020*/ 	.short	0x0004
        /*0022*/ 	.short	0x001c
        /*0024*/ 	.byte	0x00, 0xf0, 0x11, 0x00


	//----- nvinfo : EIATTR_KPARAM_INFO
	.align		4
.L_63:
        /*0028*/ 	.byte	0x04, 0x17
        /*002a*/ 	.short	(.L_65 - .L_64)
.L_64:
        /*002c*/ 	.word	0x00000000
        /*0030*/ 	.short	0x0003
        /*0032*/ 	.short	0x0018
        /*0034*/ 	.byte	0x00, 0xf0, 0x11, 0x00


	//----- nvinfo : EIATTR_KPARAM_INFO
	.align		4
.L_65:
        /*0038*/ 	.byte	0x04, 0x17
        /*003a*/ 	.short	(.L_67 - .L_66)
.L_66:
        /*003c*/ 	.word	0x00000000
        /*0040*/ 	.short	0x0002
        /*0042*/ 	.short	0x0010
        /*0044*/ 	.byte	0x00, 0xf5, 0x21, 0x00


	//----- nvinfo : EIATTR_KPARAM_INFO
	.align		4
.L_67:
        /*0048*/ 	.byte	0x04, 0x17
        /*004a*/ 	.short	(.L_69 - .L_68)
.L_68:
        /*004c*/ 	.word	0x00000000
        /*0050*/ 	.short	0x0001
        /*0052*/ 	.short	0x0008
        /*0054*/ 	.byte	0x00, 0xf5, 0x21, 0x00


	//----- nvinfo : EIATTR_KPARAM_INFO
	.align		4
.L_69:
        /*0058*/ 	.byte	0x04, 0x17
        /*005a*/ 	.short	(.L_71 - .L_70)
.L_70:
        /*005c*/ 	.word	0x00000000
        /*0060*/ 	.short	0x0000
        /*0062*/ 	.short	0x0000
        /*0064*/ 	.byte	0x00, 0xf5, 0x21, 0x00


	//----- nvinfo : EIATTR_SPARSE_MMA_MASK
	.align		4
.L_71:
        /*0068*/ 	.byte	0x03, 0x50
        /*006a*/ 	.short	0x0000


	//----- nvinfo : EIATTR_MAXREG_COUNT
	.align		4
        /*006c*/ 	.byte	0x03, 0x1b
        /*006e*/ 	.short	0x00ff


	//----- nvinfo : EIATTR_MERCURY_ISA_VERSION
	.align		4
        /*0070*/ 	.byte	0x03, 0x5f
        /*0072*/ 	.short	0x0101


	//----- nvinfo : EIATTR_VRC_CTA_INIT_COUNT
	.align		4
        /*0074*/ 	.byte	0x02, 0x4a
	.zero		1
	.zero		1


	//----- nvinfo : EIATTR_EXIT_INSTR_OFFSETS
	.align		4
        /*0078*/ 	.byte	0x04, 0x1c
        /*007a*/ 	.short	(.L_73 - .L_72)


	//   ....[0]....
.L_72:
        /*007c*/ 	.word	0x00000050


	//   ....[1]....
        /*0080*/ 	.word	0x00000a90


	//   ....[2]....
        /*0084*/ 	.word	0x00000c00


	//   ....[3]....
        /*0088*/ 	.word	0x00000d20


	//   ....[4]....
        /*008c*/ 	.word	0x00000e20


	//   ....[5]....
        /*0090*/ 	.word	0x00000e70


	//----- nvinfo : EIATTR_CBANK_PARAM_SIZE
	.align		4
.L_73:
        /*0094*/ 	.byte	0x03, 0x19
        /*0096*/ 	.short	0x0024


	//----- nvinfo : EIATTR_PARAM_CBANK
	.align		4
        /*0098*/ 	.byte	0x04, 0x0a
        /*009a*/ 	.short	(.L_75 - .L_74)
	.align		4
.L_74:
        /*009c*/ 	.word	index@(.nv.constant0._Z11matrixByRowPiS_S_iii)
        /*00a0*/ 	.short	0x0380
        /*00a2*/ 	.short	0x0024


	//----- nvinfo : EIATTR_SW_WAR
	.align		4
.L_75:
        /*00a4*/ 	.byte	0x04, 0x36
        /*00a6*/ 	.short	(.L_77 - .L_76)
.L_76:
        /*00a8*/ 	.word	0x00000008
.L_77:


//--------------------- .nv.callgraph             --------------------------
	.section	.nv.callgraph,"",@"SHT_CUDA_CALLGRAPH"
	.align	4
	.sectionentsize	8
	.align		4
        /*0000*/ 	.word	0x00000000
	.align		4
        /*0004*/ 	.word	0xffffffff
	.align		4
        /*0008*/ 	.word	0x00000000
	.align		4
        /*000c*/ 	.word	0xfffffffe
	.align		4
        /*0010*/ 	.word	0x00000000
	.align		4
        /*0014*/ 	.word	0xfffffffd
	.align		4
        /*0018*/ 	.word	0x00000000
	.align		4
        /*001c*/ 	.word	0xfffffffc


//--------------------- .text._Z15matrixByElementPiS_S_iii --------------------------
	.section	.text._Z15matrixByElementPiS_S_iii,"ax",@progbits
	.align	128
        .global         _Z15matrixByElementPiS_S_iii
        .type           _Z15matrixByElementPiS_S_iii,@function
        .size           _Z15matrixByElementPiS_S_iii,(.L_x_28 - _Z15matrixByElementPiS_S_iii)
        .other          _Z15matrixByElementPiS_S_iii,@"STO_CUDA_ENTRY STV_DEFAULT"
_Z15matrixByElementPiS_S_iii:
.text._Z15matrixByElementPiS_S_iii:
[----:B------:R-:W-:Y:S01]  /*0000*/  LDC R1, c[0x0][0x37c] ;  /* 0x0000df00ff017b82 */ /* 0x000fe20000000800 */
[----:B------:R-:W0:Y:S07]  /*0010*/  S2R R0, SR_TID.Y ;  /* 0x0000000000007919 */ /* 0x000e2e0000002200 */
[----:B------:R-:W0:Y:S01]  /*0020*/  LDC R17, c[0x0][0x3a0] ;  /* 0x0000e800ff117b82 */ /* 0x000e220000000800 */
[----:B------:R-:W1:Y:S07]  /*0030*/  S2R R15, SR_TID.X ;  /* 0x00000000000f7919 */ /* 0x000e6e0000002100 */
[----:B------:R-:W1:Y:S01]  /*0040*/  LDC R19, c[0x0][0x39c] ;  /* 0x0000e700ff137b82 */ /* 0x000e620000000800 */
[----:B0-----:R-:W-:-:S04]  /*0050*/  ISETP.GE.AND P0, PT, R0, R17, PT ;  /* 0x000000110000720c */ /* 0x001fc80003f06270 */
[----:B-1----:R-:W-:-:S13]  /*0060*/  ISETP.GE.OR P0, PT, R15, R19, P0 ;  /* 0x000000130f00720c */ /* 0x002fda0000706670 */
[----:B------:R-:W-:Y:S05]  /*0070*/  @P0 EXIT ;  /* 0x000000000000094d */ /* 0x000fea0003800000 */
[C---:B------:R-:W-:Y:S01]  /*0080*/  IADD3 R2, PT, PT, R17.reuse, -0x1, RZ ;  /* 0xffffffff11027810 */ /* 0x040fe20007ffe0ff */
[----:B------:R-:W0:Y:S01]  /*0090*/  LDCU.64 UR4, c[0x0][0x358] ;  /* 0x00006b00ff0477ac */ /* 0x000e220008000a00 */
[----:B------:R-:W-:Y:S01]  /*00a0*/  LOP3.LUT R26, R17, 0x7, RZ, 0xc0, !PT ;  /* 0x00000007111a7812 */ /* 0x000fe200078ec0ff */
[----:B------:R-:W-:Y:S01]  /*00b0*/  HFMA2 R16, -RZ, RZ, 0, 0 ;  /* 0x00000000ff107431 */ /* 0x000fe200000001ff */
[----:B------:R-:W-:Y:S01]  /*00c0*/  ISETP.GE.U32.AND P1, PT, R2, 0x7, PT ;  /* 0x000000070200780c */ /* 0x000fe20003f26070 */
[----:B------:R-:W-:Y:S01]  /*00d0*/  IMAD R14, R0, R17, RZ ;  /* 0x00000011000e7224 */ /* 0x000fe200078e02ff */
[----:B------:R-:W-:Y:S02]  /*00e0*/  ISETP.NE.AND P0, PT, R26, RZ, PT ;  /* 0x000000ff1a00720c */ /* 0x000fe40003f05270 */
[----:B------:R-:W-:-:S09]  /*00f0*/  MOV R24, RZ ;  /* 0x000000ff00187202 */ /* 0x000fd20000000f00 */
[----:B------:R-:W-:Y:S05]  /*0100*/  @!P1 BRA `(.L_x_0) ;  /* 0x0000000000b49947 */ /* 0x000fea0003800000 */
[----:B------:R-:W-:Y:S02]  /*0110*/  LOP3.LUT R16, R17, 0xfffffff8, RZ, 0xc0, !PT ;  /* 0xfffffff811107812 */ /* 0x000fe400078ec0ff */
[----:B------:R-:W-:Y:S02]  /*0120*/  MOV R24, RZ ;  /* 0x000000ff00187202 */ /* 0x000fe40000000f00 */
[----:B------:R-:W-:Y:S02]  /*0130*/  MOV R20, R14 ;  /* 0x0000000e00147202 */ /* 0x000fe40000000f00 */
[----:B------:R-:W-:Y:S02]  /*0140*/  MOV R18, R15 ;  /* 0x0000000f00127202 */ /* 0x000fe40000000f00 */
[----:B------:R-:W-:-:S07]  /*0150*/  IADD3 R21, PT, PT, -R16, RZ, RZ ;  /* 0x000000ff10157210 */ /* 0x000fce0007ffe1ff */
.L_x_1:
[----:B------:R-:W1:Y:S08]  /*0160*/  LDC.64 R2, c[0x0][0x380] ;  /* 0x0000e000ff027b82 */ /* 0x000e700000000a00 */
[----:B------:R-:W2:Y:S01]  /*0170*/  LDC.64 R12, c[0x0][0x388] ;  /* 0x0000e200ff0c7b82 */ /* 0x000ea20000000a00 */
[----:B-1----:R-:W-:-:S05]  /*0180*/  IMAD.WIDE R2, R20, 0x4, R2 ;  /* 0x0000000414027825 */ /* 0x002fca00078e0202 */
[----:B0-----:R-:W3:Y:S01]  /*0190*/  LDG.E R22, desc[UR4][R2.64] ;  /* 0x0000000402167981 */ /* 0x001ee2000c1e1900 */
[----:B--2---:R-:W-:-:S03]  /*01a0*/  IMAD.WIDE R12, R18, 0x4, R12 ;  /* 0x00000004120c7825 */ /* 0x004fc600078e020c */
[----:B------:R-:W2:Y:S04]  /*01b0*/  LDG.E R23, desc[UR4][R2.64+0x4] ;  /* 0x0000040402177981 */ /* 0x000ea8000c1e1900 */
[----:B------:R0:W3:Y:S01]  /*01c0*/  LDG.E R25, desc[UR4][R12.64] ;  /* 0x000000040c197981 */ /* 0x0000e2000c1e1900 */
[----:B------:R-:W-:-:S03]  /*01d0*/  IMAD.WIDE R10, R19, 0x4, R12 ;  /* 0x00000004130a7825 */ /* 0x000fc600078e020c */
[----:B------:R-:W4:Y:S01]  /*01e0*/  LDG.E R28, desc[UR4][R2.64+0x8] ;  /* 0x00000804021c7981 */ /* 0x000f22000c1e1900 */
[----:B------:R-:W-:-:S03]  /*01f0*/  IMAD.WIDE R4, R19, 0x4, R10 ;  /* 0x0000000413047825 */ /* 0x000fc600078e020a */
[----:B------:R-:W2:Y:S01]  /*0200*/  LDG.E R10, desc[UR4][R10.64] ;  /* 0x000000040a0a7981 */ /* 0x000ea2000c1e1900 */
[----:B------:R-:W-:-:S03]  /*0210*/  IMAD.WIDE R6, R19, 0x4, R4 ;  /* 0x0000000413067825 */ /* 0x000fc600078e0204 */
[----:B------:R1:W4:Y:S01]  /*0220*/  LDG.E R27, desc[UR4][R4.64] ;  /* 0x00000004041b7981 */ /* 0x000322000c1e1900 */
[----:B------:R-:W-:-:S03]  /*0230*/  IMAD.WIDE R8, R19, 0x4, R6 ;  /* 0x0000000413087825 */ /* 0x000fc600078e0206 */
[----:B------:R-:W5:Y:S01]  /*0240*/  LDG.E R6, desc[UR4][R6.64] ;  /* 0x0000000406067981 */ /* 0x000f62000c1e1900 */
[----:B0-----:R-:W-:-:S03]  /*0250*/  IMAD.WIDE R12, R19, 0x4, R8 ;  /* 0x00000004130c7825 */ /* 0x001fc600078e0208 */
[----:B------:R-:W5:Y:S04]  /*0260*/  LDG.E R29, desc[UR4][R8.64] ;  /* 0x00000004081d7981 */ /* 0x000f68000c1e1900 */
[----:B------:R-:W5:Y:S04]  /*0270*/  LDG.E R11, desc[UR4][R12.64] ;  /* 0x000000040c0b7981 */ /* 0x000f68000c1e1900 */
[----:B------:R-:W5:Y:S04]  /*0280*/  LDG.E R7, desc[UR4][R2.64+0xc] ;  /* 0x00000c0402077981 */ /* 0x000f68000c1e1900 */
[----:B------:R-:W5:Y:S04]  /*0290*/  LDG.E R8, desc[UR4][R2.64+0x10] ;  /* 0x0000100402087981 */ /* 0x000f68000c1e1900 */
[----:B------:R-:W5:Y:S01]  /*02a0*/  LDG.E R9, desc[UR4][R2.64+0x18] ;  /* 0x0000180402097981 */ /* 0x000f62000c1e1900 */
[----:B---3--:R-:W-:-:S02]  /*02b0*/  IMAD R22, R22, R25, R24 ;  /* 0x0000001916167224 */ /* 0x008fc400078e0218 */
[C---:B------:R-:W-:Y:S02]  /*02c0*/  IMAD.WIDE R24, R19.reuse, 0x4, R12 ;  /* 0x0000000413187825 */ /* 0x040fe400078e020c */
[----:B------:R-:W3:Y:S02]  /*02d0*/  LDG.E R12, desc[UR4][R2.64+0x14] ;  /* 0x00001404020c7981 */ /* 0x000ee4000c1e1900 */
[----:B-1----:R-:W-:Y:S02]  /*02e0*/  IMAD.WIDE R4, R19, 0x4, R24 ;  /* 0x0000000413047825 */ /* 0x002fe400078e0218 */
[----:B------:R0:W3:Y:S04]  /*02f0*/  LDG.E R13, desc[UR4][R2.64+0x1c] ;  /* 0x00001c04020d7981 */ /* 0x0000e8000c1e1900 */
[----:B------:R-:W3:Y:S04]  /*0300*/  LDG.E R4, desc[UR4][R4.64] ;  /* 0x0000000404047981 */ /* 0x000ee8000c1e1900 */
[----:B------:R-:W0:Y:S01]  /*0310*/  LDG.E R2, desc[UR4][R24.64] ;  /* 0x0000000418027981 */ /* 0x000e22000c1e1900 */
[----:B--2---:R-:W-:Y:S01]  /*0320*/  IMAD R10, R23, R10, R22 ;  /* 0x0000000a170a7224 */ /* 0x004fe200078e0216 */
[----:B------:R-:W-:-:S03]  /*0330*/  IADD3 R21, PT, PT, R21, 0x8, RZ ;  /* 0x0000000815157810 */ /* 0x000fc60007ffe0ff */
[----:B----4-:R-:W-:Y:S01]  /*0340*/  IMAD R10, R28, R27, R10 ;  /* 0x0000001b1c0a7224 */ /* 0x010fe200078e020a */
[----:B------:R-:W-:-:S03]  /*0350*/  ISETP.NE.AND P1, PT, R21, RZ, PT ;  /* 0x000000ff1500720c */ /* 0x000fc60003f25270 */
[----:B-----5:R-:W-:-:S04]  /*0360*/  IMAD R6, R7, R6, R10 ;  /* 0x0000000607067224 */ /* 0x020fc800078e020a */
[----:B------:R-:W-:Y:S01]  /*0370*/  IMAD R6, R8, R29, R6 ;  /* 0x0000001d08067224 */ /* 0x000fe200078e0206 */
[----:B------:R-:W-:Y:S02]  /*0380*/  IADD3 R20, PT, PT, R20, 0x8, RZ ;  /* 0x0000000814147810 */ /* 0x000fe40007ffe0ff */
[----:B------:R-:W-:Y:S01]  /*0390*/  LEA R18, R19, R18, 0x3 ;  /* 0x0000001213127211 */ /* 0x000fe200078e18ff */
[----:B---3--:R-:W-:-:S04]  /*03a0*/  IMAD R6, R12, R11, R6 ;  /* 0x0000000b0c067224 */ /* 0x008fc800078e0206 */
[----:B0-----:R-:W-:-:S04]  /*03b0*/  IMAD R2, R9, R2, R6 ;  /* 0x0000000209027224 */ /* 0x001fc800078e0206 */
[----:B------:R-:W-:Y:S01]  /*03c0*/  IMAD R24, R13, R4, R2 ;  /* 0x000000040d187224 */ /* 0x000fe200078e0202 */
[----:B------:R-:W-:Y:S06]  /*03d0*/  @P1 BRA `(.L_x_1) ;  /* 0xfffffffc00601947 */ /* 0x000fec000383ffff */
.L_x_0:
[----:B------:R-:W-:Y:S05]  /*03e0*/  @!P0 BRA `(.L_x_2) ;  /* 0x0000000000d48947 */ /* 0x000fea0003800000 */
[----:B------:R-:W-:Y:S02]  /*03f0*/  ISETP.GE.U32.AND P0, PT, R26, 0x4, PT ;  /* 0x000000041a00780c */ /* 0x000fe40003f06070 */
[----:B------:R-:W-:-:S04]  /*0400*/  LOP3.LUT R12, R17, 0x3, RZ, 0xc0, !PT ;  /* 0x00000003110c7812 */ /* 0x000fc800078ec0ff */
[----:B------:R-:W-:-:S07]  /*0410*/  ISETP.NE.AND P1, PT, R12, RZ, PT ;  /* 0x000000ff0c00720c */ /* 0x000fce0003f25270 */
[----:B------:R-:W-:Y:S06]  /*0420*/  @!P0 BRA `(.L_x_3) ;  /* 0x0000000000588947 */ /* 0x000fec0003800000 */
[----:B------:R-:W1:Y:S01]  /*0430*/  LDC.64 R8, c[0x0][0x388] ;  /* 0x0000e200ff087b82 */ /* 0x000e620000000a00 */
[----:B------:R-:W-:Y:S01]  /*0440*/  IMAD R7, R16, R19, R15 ;  /* 0x0000001310077224 */ /* 0x000fe200078e020f */
[----:B------:R-:W-:-:S06]  /*0450*/  IADD3 R5, PT, PT, R14, R16, RZ ;  /* 0x000000100e057210 */ /* 0x000fcc0007ffe0ff */
[----:B------:R-:W2:Y:S01]  /*0460*/  LDC.64 R2, c[0x0][0x380] ;  /* 0x0000e000ff027b82 */ /* 0x000ea20000000a00 */
[----:B-1----:R-:W-:-:S04]  /*0470*/  IMAD.WIDE R8, R7, 0x4, R8 ;  /* 0x0000000407087825 */ /* 0x002fc800078e0208 */
[----:B------:R-:W-:Y:S02]  /*0480*/  IMAD.WIDE R10, R19, 0x4, R8 ;  /* 0x00000004130a7825 */ /* 0x000fe400078e0208 */
[----:B0-----:R-:W3:Y:S02]  /*0490*/  LDG.E R8, desc[UR4][R8.64] ;  /* 0x0000000408087981 */ /* 0x001ee4000c1e1900 */
[----:B--2---:R-:W-:-:S04]  /*04a0*/  IMAD.WIDE R2, R5, 0x4, R2 ;  /* 0x0000000405027825 */ /* 0x004fc800078e0202 */
[C---:B------:R-:W-:Y:S01]  /*04b0*/  IMAD.WIDE R4, R19.reuse, 0x4, R10 ;  /* 0x0000000413047825 */ /* 0x040fe200078e020a */
[----:B------:R-:W3:Y:S04]  /*04c0*/  LDG.E R13, desc[UR4][R2.64] ;  /* 0x00000004020d7981 */ /* 0x000ee8000c1e1900 */
[----:B------:R-:W2:Y:S01]  /*04d0*/  LDG.E R10, desc[UR4][R10.64] ;  /* 0x000000040a0a7981 */ /* 0x000ea2000c1e1900 */
[----:B------:R-:W-:-:S03]  /*04e0*/  IMAD.WIDE R6, R19, 0x4, R4 ;  /* 0x0000000413067825 */ /* 0x000fc600078e0204 */
[----:B------:R-:W2:Y:S04]  /*04f0*/  LDG.E R18, desc[UR4][R2.64+0x4] ;  /* 0x0000040402127981 */ /* 0x000ea8000c1e1900 */
[----:B------:R-:W4:Y:S04]  /*0500*/  LDG.E R21, desc[UR4][R4.64] ;  /* 0x0000000404157981 */ /* 0x000f28000c1e1900 */
[----:B------:R-:W4:Y:S04]  /*0510*/  LDG.E R20, desc[UR4][R2.64+0x8] ;  /* 0x0000080402147981 */ /* 0x000f28000c1e1900 */
[----:B------:R-:W5:Y:S04]  /*0520*/  LDG.E R22, desc[UR4][R2.64+0xc] ;  /* 0x00000c0402167981 */ /* 0x000f68000c1e1900 */
[----:B------:R-:W5:Y:S01]  /*0530*/  LDG.E R6, desc[UR4][R6.64] ;  /* 0x0000000406067981 */ /* 0x000f62000c1e1900 */
[----:B------:R-:W-:Y:S01]  /*0540*/  IADD3 R16, PT, PT, R16, 0x4, RZ ;  /* 0x0000000410107810 */ /* 0x000fe20007ffe0ff */
[----:B---3--:R-:W-:-:S04]  /*0550*/  IMAD R13, R13, R8, R24 ;  /* 0x000000080d0d7224 */ /* 0x008fc800078e0218 */
[----:B--2---:R-:W-:-:S04]  /*0560*/  IMAD R13, R18, R10, R13 ;  /* 0x0000000a120d7224 */ /* 0x004fc800078e020d */
[----:B----4-:R-:W-:-:S04]  /*0570*/  IMAD R13, R20, R21, R13 ;  /* 0x00000015140d7224 */ /* 0x010fc800078e020d */
[----:B-----5:R-:W-:-:S07]  /*0580*/  IMAD R24, R22, R6, R13 ;  /* 0x0000000616187224 */ /* 0x020fce00078e020d */
.L_x_3:
[----:B------:R-:W-:Y:S05]  /*0590*/  @!P1 BRA `(.L_x_2) ;  /* 0x0000000000689947 */ /* 0x000fea0003800000 */
[----:B------:R-:W1:Y:S01]  /*05a0*/  LDC.64 R8, c[0x0][0x388] ;  /* 0x0000e200ff087b82 */ /* 0x000e620000000a00 */
[----:B------:R-:W-:Y:S02]  /*05b0*/  ISETP.NE.AND P0, PT, R12, 0x1, PT ;  /* 0x000000010c00780c */ /* 0x000fe40003f05270 */
[----:B------:R-:W-:-:S04]  /*05c0*/  LOP3.LUT R17, R17, 0x1, RZ, 0xc0, !PT ;  /* 0x0000000111117812 */ /* 0x000fc800078ec0ff */
[----:B------:R-:W-:Y:S01]  /*05d0*/  ISETP.NE.U32.AND P1, PT, R17, 0x1, PT ;  /* 0x000000011100780c */ /* 0x000fe20003f25070 */
[----:B------:R-:W2:Y:S06]  /*05e0*/  LDC.64 R6, c[0x0][0x380] ;  /* 0x0000e000ff067b82 */ /* 0x000eac0000000a00 */
[----:B------:R-:W-:Y:S01]  /*05f0*/  @P0 IMAD R13, R16, R19, R15 ;  /* 0x00000013100d0224 */ /* 0x000fe200078e020f */
[----:B------:R-:W-:Y:S01]  /*0600*/  @P0 IADD3 R11, PT, PT, R14, R16, RZ ;  /* 0x000000100e0b0210 */ /* 0x000fe20007ffe0ff */
[----:B------:R-:W3:Y:S01]  /*0610*/  LDC.64 R4, c[0x0][0x380] ;  /* 0x0000e000ff047b82 */ /* 0x000ee20000000a00 */
[----:B------:R-:W-:-:S05]  /*0620*/  @P0 IADD3 R16, PT, PT, R16, 0x2, RZ ;  /* 0x0000000210100810 */ /* 0x000fca0007ffe0ff */
[----:B------:R-:W-:Y:S02]  /*0630*/  @!P1 IMAD R17, R16, R19, R15 ;  /* 0x0000001310119224 */ /* 0x000fe400078e020f */
[----:B------:R-:W4:Y:S01]  /*0640*/  LDC.64 R2, c[0x0][0x388] ;  /* 0x0000e200ff027b82 */ /* 0x000f220000000a00 */
[----:B-1----:R-:W-:Y:S01]  /*0650*/  @P0 IMAD.WIDE R8, R13, 0x4, R8 ;  /* 0x000000040d080825 */ /* 0x002fe200078e0208 */
[----:B------:R-:W-:-:S04]  /*0660*/  @!P1 IADD3 R13, PT, PT, R14, R16, RZ ;  /* 0x000000100e0d9210 */ /* 0x000fc80007ffe0ff */
[----:B0-----:R-:W5:Y:S01]  /*0670*/  @P0 LDG.E R12, desc[UR4][R8.64] ;  /* 0x00000004080c0981 */ /* 0x001f62000c1e1900 */
[----:B--2---:R-:W-:-:S04]  /*0680*/  @P0 IMAD.WIDE R6, R11, 0x4, R6 ;  /* 0x000000040b060825 */ /* 0x004fc800078e0206 */
[----:B------:R-:W-:Y:S01]  /*0690*/  @P0 IMAD.WIDE R10, R19, 0x4, R8 ;  /* 0x00000004130a0825 */ /* 0x000fe200078e0208 */
[----:B------:R-:W5:Y:S03]  /*06a0*/  @P0 LDG.E R21, desc[UR4][R6.64] ;  /* 0x0000000406150981 */ /* 0x000f66000c1e1900 */
[----:B---3--:R-:W-:Y:S01]  /*06b0*/  @!P1 IMAD.WIDE R4, R13, 0x4, R4 ;  /* 0x000000040d049825 */ /* 0x008fe200078e0204 */
[----:B------:R-:W2:Y:S04]  /*06c0*/  @P0 LDG.E R23, desc[UR4][R6.64+0x4] ;  /* 0x0000040406170981 */ /* 0x000ea8000c1e1900 */
[----:B------:R-:W2:Y:S01]  /*06d0*/  @P0 LDG.E R10, desc[UR4][R10.64] ;  /* 0x000000040a0a0981 */ /* 0x000ea2000c1e1900 */
[----:B----4-:R-:W-:-:S03]  /*06e0*/  @!P1 IMAD.WIDE R2, R17, 0x4, R2 ;  /* 0x0000000411029825 */ /* 0x010fc600078e0202 */
[----:B------:R-:W3:Y:S04]  /*06f0*/  @!P1 LDG.E R5, desc[UR4][R4.64] ;  /* 0x0000000404059981 */ /* 0x000ee8000c1e1900 */
[----:B------:R-:W3:Y:S01]  /*0700*/  @!P1 LDG.E R2, desc[UR4][R2.64] ;  /* 0x0000000402029981 */ /* 0x000ee2000c1e1900 */
[----:B-----5:R-:W-:-:S04]  /*0710*/  @P0 IMAD R12, R21, R12, R24 ;  /* 0x0000000c150c0224 */ /* 0x020fc800078e0218 */
[----:B--2---:R-:W-:-:S04]  /*0720*/  @P0 IMAD R24, R23, R10, R12 ;  /* 0x0000000a17180224 */ /* 0x004fc800078e020c */
[----:B---3--:R-:W-:-:S07]  /*0730*/  @!P1 IMAD R24, R5, R2, R24 ;  /* 0x0000000205189224 */ /* 0x008fce00078e0218 */
.L_x_2:
[----:B------:R-:W1:Y:S01]  /*0740*/  LDC.64 R2, c[0x0][0x390] ;  /* 0x0000e400ff027b82 */ /* 0x000e620000000a00 */
[----:B------:R-:W-:-:S04]  /*0750*/  IMAD R15, R0, R19, R15 ;  /* 0x00000013000f7224 */ /* 0x000fc800078e020f */
[----:B-1----:R-:W-:-:S05]  /*0760*/  IMAD.WIDE.U32 R2, R15, 0x4, R2 ;  /* 0x000000040f027825 */ /* 0x002fca00078e0002 */
[----:B0-----:R-:W-:Y:S01]  /*0770*/  STG.E desc[UR4][R2.64], R24 ;  /* 0x0000001802007986 */ /* 0x001fe2000c101904 */
[----:B------:R-:W-:Y:S05]  /*0780*/  EXIT ;  /* 0x000000000000794d */ /* 0x000fea0003800000 */
.L_x_4:
[----:B------:R-:W-:-:S00]  /*0790*/  BRA `(.L_x_4) ;  /* 0xfffffffc00fc7947 */ /* 0x000fc0000383ffff */
[----:B------:R-:W-:-:S00]  /*07a0*/  NOP ;  /* 0x0000000000007918 */ /* 0x000fc00000000000 */
        /* <DEDUP_REMOVED lines=13> */
.L_x_28:


//--------------------- .text._Z11matrixByColPiS_S_iii --------------------------
	.section	.text._Z11matrixByColPiS_S_iii,"ax",@progbits
	.align	128
        .global         _Z11matrixByColPiS_S_iii
        .type           _Z11matrixByColPiS_S_iii,@function
        .size           _Z11matrixByColPiS_S_iii,(.L_x_29 - _Z11matrixByColPiS_S_iii)
        .other          _Z11matrixByColPiS_S_iii,@"STO_CUDA_ENTRY STV_DEFAULT"
_Z11matrixByColPiS_S_iii:
.text._Z11matrixByColPiS_S_iii:
[----:B------:R-:W-:Y:S01]  /*0000*/  LDC R1, c[0x0][0x37c] ;  /* 0x0000df00ff017b82 */ /* 0x000fe20000000800 */
[----:B------:R-:W0:Y:S07]  /*0010*/  S2R R0, SR_TID.X ;  /* 0x0000000000007919 */ /* 0x000e2e0000002100 */
[----:B------:R-:W1:Y:S02]  /*0020*/  LDC.64 R2, c[0x0][0x398] ;  /* 0x0000e600ff027b82 */ /* 0x000e640000000a00 */
[----:B-1----:R-:W-:-:S04]  /*0030*/  ISETP.GE.AND P0, PT, R2, 0x1, PT ;  /* 0x000000010200780c */ /* 0x002fc80003f06270 */
[----:B0-----:R-:W-:-:S13]  /*0040*/  ISETP.GE.OR P0, PT, R0, R3, !P0 ;  /* 0x000000030000720c */ /* 0x001fda0004706670 */
[----:B------:R-:W-:Y:S05]  /*0050*/  @P0 EXIT ;  /* 0x000000000000094d */ /* 0x000fea0003800000 */
[----:B------:R-:W0:Y:S01]  /*0060*/  LDC R13, c[0x0][0x3a0] ;  /* 0x0000e800ff0d7b82 */ /* 0x000e220000000800 */
[----:B------:R-:W1:Y:S01]  /*0070*/  LDCU.64 UR6, c[0x0][0x358] ;  /* 0x00006b00ff0677ac */ /* 0x000e620008000a00 */
[----:B0-----:R-:W-:-:S13]  /*0080*/  ISETP.GE.AND P0, PT, R13, 0x1, PT ;  /* 0x000000010d00780c */ /* 0x001fda0003f06270 */
[----:B-1----:R-:W-:Y:S05]  /*0090*/  @!P0 BRA `(.L_x_5) ;  /* 0x0000000800248947 */ /* 0x002fea0003800000 */
[C---:B------:R-:W-:Y:S01]  /*00a0*/  LOP3.LUT R19, R13.reuse, 0x7, RZ, 0xc0, !PT ;  /* 0x000000070d137812 */ /* 0x040fe200078ec0ff */
[----:B------:R-:W-:Y:S01]  /*00b0*/  HFMA2 R15, -RZ, RZ, 0, 0 ;  /* 0x00000000ff0f7431 */ /* 0x000fe200000001ff */
[----:B------:R-:W-:Y:S02]  /*00c0*/  LOP3.LUT R12, R13, 0x7ffffff8, RZ, 0xc0, !PT ;  /* 0x7ffffff80d0c7812 */ /* 0x000fe400078ec0ff */
[----:B------:R-:W-:Y:S02]  /*00d0*/  IADD3 R2, PT, PT, R19, -0x1, RZ ;  /* 0xffffffff13027810 */ /* 0x000fe40007ffe0ff */
[----:B------:R-:W-:Y:S02]  /*00e0*/  LOP3.LUT R13, R13, 0x3, RZ, 0xc0, !PT ;  /* 0x000000030d0d7812 */ /* 0x000fe400078ec0ff */
[----:B------:R-:W-:Y:S02]  /*00f0*/  ISETP.GE.U32.AND P0, PT, R2, 0x3, PT ;  /* 0x000000030200780c */ /* 0x000fe40003f06070 */
[----:B------:R-:W-:-:S11]  /*0100*/  IADD3 R14, PT, PT, -R12, RZ, RZ ;  /* 0x000000ff0c0e7210 */ /* 0x000fd60007ffe1ff */
.L_x_10:
[----:B0-----:R-:W0:Y:S01]  /*0110*/  LDC R10, c[0x0][0x3a0] ;  /* 0x0000e800ff0a7b82 */ /* 0x001e220000000800 */
[----:B------:R-:W-:Y:S02]  /*0120*/  MOV R17, RZ ;  /* 0x000000ff00117202 */ /* 0x000fe40000000f00 */
[----:B------:R-:W-:Y:S02]  /*0130*/  MOV R18, RZ ;  /* 0x000000ff00127202 */ /* 0x000fe40000000f00 */
[----:B0-----:R-:W-:Y:S01]  /*0140*/  ISETP.GE.U32.AND P1, PT, R10, 0x8, PT ;  /* 0x000000080a00780c */ /* 0x001fe20003f26070 */
[----:B------:R-:W-:-:S12]  /*0150*/  IMAD R16, R15, R10, RZ ;  /* 0x0000000a0f107224 */ /* 0x000fd800078e02ff */
[----:B------:R-:W-:Y:S05]  /*0160*/  @!P1 BRA `(.L_x_6) ;  /* 0x0000000000c89947 */ /* 0x000fea0003800000 */
[----:B------:R-:W0:Y:S01]  /*0170*/  LDC.64 R2, c[0x0][0x380] ;  /* 0x0000e000ff027b82 */ /* 0x000e220000000a00 */
[----:B------:R-:W-:Y:S02]  /*0180*/  MOV R18, RZ ;  /* 0x000000ff00127202 */ /* 0x000fe40000000f00 */
[----:B------:R-:W-:Y:S02]  /*0190*/  MOV R17, R0 ;  /* 0x0000000000117202 */ /* 0x000fe40000000f00 */
[----:B------:R-:W-:Y:S01]  /*01a0*/  MOV R11, R14 ;  /* 0x0000000e000b7202 */ /* 0x000fe20000000f00 */
[----:B0-----:R-:W-:-:S03]  /*01b0*/  IMAD.WIDE.U32 R2, R16, 0x4, R2 ;  /* 0x0000000410027825 */ /* 0x001fc600078e0002 */
[----:B------:R-:W-:-:S04]  /*01c0*/  IADD3 R5, P1, PT, R2, 0x10, RZ ;  /* 0x0000001002057810 */ /* 0x000fc80007f3e0ff */
[----:B------:R-:W-:-:S09]  /*01d0*/  IADD3.X R6, PT, PT, RZ, R3, RZ, P1, !PT ;  /* 0x00000003ff067210 */ /* 0x000fd20000ffe4ff */
.L_x_7:
[----:B------:R-:W0:Y:S01]  /*01e0*/  LDC.64 R28, c[0x0][0x388] ;  /* 0x0000e200ff1c7b82 */ /* 0x000e220000000a00 */
[----:B------:R-:W-:Y:S02]  /*01f0*/  MOV R2, R5 ;  /* 0x0000000500027202 */ /* 0x000fe40000000f00 */
[----:B------:R-:W-:-:S05]  /*0200*/  MOV R3, R6 ;  /* 0x0000000600037202 */ /* 0x000fca0000000f00 */
[----:B------:R-:W1:Y:S01]  /*0210*/  LDC R25, c[0x0][0x39c] ;  /* 0x0000e700ff197b82 */ /* 0x000e620000000800 */
[----:B------:R-:W2:Y:S04]  /*0220*/  LDG.E R21, desc[UR6][R2.64+-0x10] ;  /* 0xfffff00602157981 */ /* 0x000ea8000c1e1900 */
[----:B------:R-:W3:Y:S01]  /*0230*/  LDG.E R24, desc[UR6][R2.64+-0xc] ;  /* 0xfffff40602187981 */ /* 0x000ee2000c1e1900 */
[----:B0-----:R-:W-:-:S05]  /*0240*/  IMAD.WIDE R28, R17, 0x4, R28 ;  /* 0x00000004111c7825 */ /* 0x001fca00078e021c */
[----:B------:R-:W2:Y:S01]  /*0250*/  LDG.E R26, desc[UR6][R28.64] ;  /* 0x000000061c1a7981 */ /* 0x000ea2000c1e1900 */
[----:B-1----:R-:W-:-:S05]  /*0260*/  IMAD.WIDE R22, R25, 0x4, R28 ;  /* 0x0000000419167825 */ /* 0x002fca00078e021c */
[----:B------:R0:W3:Y:S01]  /*0270*/  LDG.E R27, desc[UR6][R22.64] ;  /* 0x00000006161b7981 */ /* 0x0000e2000c1e1900 */
[----:B------:R-:W-:-:S03]  /*0280*/  IMAD.WIDE R4, R25, 0x4, R22 ;  /* 0x0000000419047825 */ /* 0x000fc600078e0216 */
[----:B------:R-:W4:Y:S01]  /*0290*/  LDG.E R29, desc[UR6][R2.64+-0x4] ;  /* 0xfffffc06021d7981 */ /* 0x000f22000c1e1900 */
[----:B------:R-:W-:-:S03]  /*02a0*/  IMAD.WIDE R6, R25, 0x4, R4 ;  /* 0x0000000419067825 */ /* 0x000fc600078e0204 */
[----:B------:R-:W5:Y:S01]  /*02b0*/  LDG.E R5, desc[UR6][R4.64] ;  /* 0x0000000604057981 */ /* 0x000f62000c1e1900 */
[----:B------:R-:W-:-:S03]  /*02c0*/  IMAD.WIDE R8, R25, 0x4, R6 ;  /* 0x0000000419087825 */ /* 0x000fc600078e0206 */
[----:B------:R-:W4:Y:S04]  /*02d0*/  LDG.E R6, desc[UR6][R6.64] ;  /* 0x0000000606067981 */ /* 0x000f28000c1e1900 */
[----:B------:R-:W4:Y:S04]  /*02e0*/  LDG.E R4, desc[UR6][R2.64+0x4] ;  /* 0x0000040602047981 */ /* 0x000f28000c1e1900 */
[----:B------:R-:W4:Y:S01]  /*02f0*/  LDG.E R7, desc[UR6][R2.64] ;  /* 0x0000000602077981 */ /* 0x000f22000c1e1900 */
[----:B--2---:R-:W-:-:S03]  /*0300*/  IMAD R26, R21, R26, R18 ;  /* 0x0000001a151a7224 */ /* 0x004fc600078e0212 */
[----:B------:R-:W5:Y:S01]  /*0310*/  LDG.E R18, desc[UR6][R2.64+-0x8] ;  /* 0xfffff80602127981 */ /* 0x000f62000c1e1900 */
[----:B------:R-:W-:-:S03]  /*0320*/  IMAD.WIDE R20, R25, 0x4, R8 ;  /* 0x0000000419147825 */ /* 0x000fc600078e0208 */
[----:B------:R-:W2:Y:S01]  /*0330*/  LDG.E R8, desc[UR6][R8.64] ;  /* 0x0000000608087981 */ /* 0x000ea2000c1e1900 */
[----:B0-----:R-:W-:-:S03]  /*0340*/  IMAD.WIDE R22, R25, 0x4, R20 ;  /* 0x0000000419167825 */ /* 0x001fc600078e0214 */
[----:B------:R-:W2:Y:S01]  /*0350*/  LDG.E R20, desc[UR6][R20.64] ;  /* 0x0000000614147981 */ /* 0x000ea2000c1e1900 */
[----:B---3--:R-:W-:Y:S02]  /*0360*/  IMAD R28, R24, R27, R26 ;  /* 0x0000001b181c7224 */ /* 0x008fe400078e021a */
[----:B------:R-:W-:Y:S01]  /*0370*/  IMAD.WIDE R26, R25, 0x4, R22 ;  /* 0x00000004191a7825 */ /* 0x000fe200078e0216 */
[----:B------:R-:W3:Y:S04]  /*0380*/  LDG.E R24, desc[UR6][R22.64] ;  /* 0x0000000616187981 */ /* 0x000ee8000c1e1900 */
[----:B------:R-:W3:Y:S04]  /*0390*/  LDG.E R9, desc[UR6][R2.64+0xc] ;  /* 0x00000c0602097981 */ /* 0x000ee8000c1e1900 */
[----:B------:R-:W3:Y:S04]  /*03a0*/  LDG.E R21, desc[UR6][R2.64+0x8] ;  /* 0x0000080602157981 */ /* 0x000ee8000c1e1900 */
[----:B------:R-:W3:Y:S01]  /*03b0*/  LDG.E R26, desc[UR6][R26.64] ;  /* 0x000000061a1a7981 */ /* 0x000ee2000c1e1900 */
[----:B------:R-:W-:-:S04]  /*03c0*/  IADD3 R11, PT, PT, R11, 0x8, RZ ;  /* 0x000000080b0b7810 */ /* 0x000fc80007ffe0ff */
[----:B------:R-:W-:Y:S02]  /*03d0*/  ISETP.NE.AND P1, PT, R11, RZ, PT ;  /* 0x000000ff0b00720c */ /* 0x000fe40003f25270 */
[----:B------:R-:W-:Y:S01]  /*03e0*/  LEA R17, R25, R17, 0x3 ;  /* 0x0000001119117211 */ /* 0x000fe200078e18ff */
[----:B-----5:R-:W-:-:S04]  /*03f0*/  IMAD R5, R18, R5, R28 ;  /* 0x0000000512057224 */ /* 0x020fc800078e021c */
[----:B----4-:R-:W-:-:S04]  /*0400*/  IMAD R5, R29, R6, R5 ;  /* 0x000000061d057224 */ /* 0x010fc800078e0205 */
[----:B--2---:R-:W-:-:S04]  /*0410*/  IMAD R5, R7, R8, R5 ;  /* 0x0000000807057224 */ /* 0x004fc800078e0205 */
[----:B------:R-:W-:Y:S01]  /*0420*/  IMAD R4, R4, R20, R5 ;  /* 0x0000001404047224 */ /* 0x000fe200078e0205 */
[----:B------:R-:W-:-:S04]  /*0430*/  IADD3 R5, P2, PT, R2, 0x20, RZ ;  /* 0x0000002002057810 */ /* 0x000fc80007f5e0ff */
[----:B------:R-:W-:Y:S01]  /*0440*/  IADD3.X R6, PT, PT, RZ, R3, RZ, P2, !PT ;  /* 0x00000003ff067210 */ /* 0x000fe200017fe4ff */
[----:B---3--:R-:W-:-:S04]  /*0450*/  IMAD R4, R21, R24, R4 ;  /* 0x0000001815047224 */ /* 0x008fc800078e0204 */
[----:B------:R-:W-:Y:S01]  /*0460*/  IMAD R18, R9, R26, R4 ;  /* 0x0000001a09127224 */ /* 0x000fe200078e0204 */
[----:B------:R-:W-:Y:S06]  /*0470*/  @P1 BRA `(.L_x_7) ;  /* 0xfffffffc00581947 */ /* 0x000fec000383ffff */
[----:B------:R-:W-:-:S07]  /*0480*/  MOV R17, R12 ;  /* 0x0000000c00117202 */ /* 0x000fce0000000f00 */
.L_x_6:
[----:B------:R-:W-:-:S13]  /*0490*/  ISETP.NE.AND P1, PT, R19, RZ, PT ;  /* 0x000000ff1300720c */ /* 0x000fda0003f25270 */
[----:B------:R-:W-:Y:S05]  /*04a0*/  @!P1 BRA `(.L_x_8) ;  /* 0x0000000000fc9947 */ /* 0x000fea0003800000 */
[----:B------:R-:W-:Y:S01]  /*04b0*/  ISETP.NE.AND P1, PT, R13, RZ, PT ;  /* 0x000000ff0d00720c */ /* 0x000fe20003f25270 */
[----:B------:R-:W-:-:S12]  /*04c0*/  @!P0 BRA `(.L_x_9) ;  /* 0x0000000000708947 */ /* 0x000fd80003800000 */
[----:B------:R-:W0:Y:S01]  /*04d0*/  LDC R11, c[0x0][0x39c] ;  /* 0x0000e700ff0b7b82 */ /* 0x000e220000000800 */
[CC--:B------:R-:W-:Y:S02]  /*04e0*/  IADD3 R9, PT, PT, R16.reuse, R17.reuse, RZ ;  /* 0x0000001110097210 */ /* 0x0c0fe40007ffe0ff */
[----:B------:R-:W-:-:S05]  /*04f0*/  IADD3 R20, P2, PT, R16, R17, RZ ;  /* 0x0000001110147210 */ /* 0x000fca0007f5e0ff */
[----:B------:R-:W1:Y:S08]  /*0500*/  LDC.64 R4, c[0x0][0x388] ;  /* 0x0000e200ff047b82 */ /* 0x000e700000000a00 */
[----:B------:R-:W2:Y:S08]  /*0510*/  LDC.64 R6, c[0x0][0x380] ;  /* 0x0000e000ff067b82 */ /* 0x000eb00000000a00 */
[----:B------:R-:W3:Y:S01]  /*0520*/  LDC.64 R2, c[0x0][0x380] ;  /* 0x0000e000ff027b82 */ /* 0x000ee20000000a00 */
[----:B0-----:R-:W-:-:S04]  /*0530*/  IMAD R21, R17, R11, R0 ;  /* 0x0000000b11157224 */ /* 0x001fc800078e0200 */
[----:B-1----:R-:W-:Y:S01]  /*0540*/  IMAD.WIDE R4, R21, 0x4, R4 ;  /* 0x0000000415047825 */ /* 0x002fe200078e0204 */
[----:B------:R-:W-:-:S03]  /*0550*/  IADD3.X R21, PT, PT, RZ, RZ, RZ, P2, !PT ;  /* 0x000000ffff157210 */ /* 0x000fc600017fe4ff */
[----:B--2---:R-:W-:-:S04]  /*0560*/  IMAD.WIDE.U32 R6, R9, 0x4, R6 ;  /* 0x0000000409067825 */ /* 0x004fc800078e0006 */
[----:B------:R-:W-:Y:S02]  /*0570*/  IMAD.WIDE R8, R11, 0x4, R4 ;  /* 0x000000040b087825 */ /* 0x000fe400078e0204 */
[----:B------:R-:W2:Y:S01]  /*0580*/  LDG.E R7, desc[UR6][R6.64] ;  /* 0x0000000606077981 */ /* 0x000ea2000c1e1900 */
[----:B---3--:R-:W-:-:S03]  /*0590*/  LEA R2, P2, R20, R2, 0x2 ;  /* 0x0000000214027211 */ /* 0x008fc600078410ff */
[----:B------:R-:W2:Y:S01]  /*05a0*/  LDG.E R4, desc[UR6][R4.64] ;  /* 0x0000000604047981 */ /* 0x000ea2000c1e1900 */
[----:B------:R-:W-:Y:S01]  /*05b0*/  LEA.HI.X R3, R20, R3, R21, 0x2, P2 ;  /* 0x0000000314037211 */ /* 0x000fe200010f1415 */
[C---:B------:R-:W-:Y:S02]  /*05c0*/  IMAD.WIDE R20, R11.reuse, 0x4, R8 ;  /* 0x000000040b147825 */ /* 0x040fe400078e0208 */
[----:B------:R-:W3:Y:S04]  /*05d0*/  LDG.E R8, desc[UR6][R8.64] ;  /* 0x0000000608087981 */ /* 0x000ee8000c1e1900 */
[----:B------:R-:W3:Y:S01]  /*05e0*/  LDG.E R24, desc[UR6][R2.64+0x4] ;  /* 0x0000040602187981 */ /* 0x000ee2000c1e1900 */
[----:B------:R-:W-:-:S03]  /*05f0*/  IMAD.WIDE R22, R11, 0x4, R20 ;  /* 0x000000040b167825 */ /* 0x000fc600078e0214 */
[----:B------:R-:W4:Y:S04]  /*0600*/  LDG.E R20, desc[UR6][R20.64] ;  /* 0x0000000614147981 */ /* 0x000f28000c1e1900 */
[----:B------:R-:W4:Y:S04]  /*0610*/  LDG.E R26, desc[UR6][R2.64+0x8] ;  /* 0x00000806021a7981 */ /* 0x000f28000c1e1900 */
[----:B------:R-:W5:Y:S04]  /*0620*/  LDG.E R22, desc[UR6][R22.64] ;  /* 0x0000000616167981 */ /* 0x000f68000c1e1900 */
[----:B------:R-:W5:Y:S01]  /*0630*/  LDG.E R28, desc[UR6][R2.64+0xc] ;  /* 0x00000c06021c7981 */ /* 0x000f62000c1e1900 */
[----:B------:R-:W-:Y:S01]  /*0640*/  IADD3 R17, PT, PT, R17, 0x4, RZ ;  /* 0x0000000411117810 */ /* 0x000fe20007ffe0ff */
[----:B--2---:R-:W-:-:S04]  /*0650*/  IMAD R7, R7, R4, R18 ;  /* 0x0000000407077224 */ /* 0x004fc800078e0212 */
[----:B---3--:R-:W-:-:S04]  /*0660*/  IMAD R7, R24, R8, R7 ;  /* 0x0000000818077224 */ /* 0x008fc800078e0207 */
[----:B----4-:R-:W-:-:S04]  /*0670*/  IMAD R7, R26, R20, R7 ;  /* 0x000000141a077224 */ /* 0x010fc800078e0207 */
[----:B-----5:R-:W-:-:S07]  /*0680*/  IMAD R18, R28, R22, R7 ;  /* 0x000000161c127224 */ /* 0x020fce00078e0207 */
.L_x_9:
[----:B------:R-:W-:Y:S05]  /*0690*/  @!P1 BRA `(.L_x_8) ;  /* 0x0000000000809947 */ /* 0x000fea0003800000 */
[----:B------:R-:W-:Y:S01]  /*06a0*/  ISETP.NE.AND P2, PT, R13, 0x1, PT ;  /* 0x000000010d00780c */ /* 0x000fe20003f45270 */
[----:B------:R-:W0:Y:S01]  /*06b0*/  LDC.64 R8, c[0x0][0x380] ;  /* 0x0000e000ff087b82 */ /* 0x000e220000000a00 */
[----:B------:R-:W-:-:S07]  /*06c0*/  LOP3.LUT P1, RZ, R10, 0x1, RZ, 0xc0, !PT ;  /* 0x000000010aff7812 */ /* 0x000fce000782c0ff */
[----:B------:R-:W1:Y:S04]  /*06d0*/  LDC.64 R10, c[0x0][0x388] ;  /* 0x0000e200ff0a7b82 */ /* 0x000e680000000a00 */
[CC--:B------:R-:W-:Y:S02]  /*06e0*/  @P2 IADD3 R21, P3, PT, R16.reuse, R17.reuse, RZ ;  /* 0x0000001110152210 */ /* 0x0c0fe40007f7e0ff */
[----:B------:R-:W-:Y:S02]  /*06f0*/  @P2 IADD3 R25, PT, PT, R16, R17, RZ ;  /* 0x0000001110192210 */ /* 0x000fe40007ffe0ff */
[----:B------:R-:W2:Y:S01]  /*0700*/  @P2 LDC R23, c[0x0][0x39c] ;  /* 0x0000e700ff172b82 */ /* 0x000ea20000000800 */
[----:B------:R-:W-:-:S07]  /*0710*/  @P2 IADD3.X R22, PT, PT, RZ, RZ, RZ, P3, !PT ;  /* 0x000000ffff162210 */ /* 0x000fce0001ffe4ff */
[----:B------:R-:W3:Y:S01]  /*0720*/  @P2 LDC.64 R2, c[0x0][0x380] ;  /* 0x0000e000ff022b82 */ /* 0x000ee20000000a00 */
[----:B0-----:R-:W-:-:S06]  /*0730*/  @P2 IMAD.WIDE.U32 R8, R25, 0x4, R8 ;  /* 0x0000000419082825 */ /* 0x001fcc00078e0008 */
[----:B------:R-:W4:Y:S01]  /*0740*/  @P2 LDG.E R9, desc[UR6][R8.64] ;  /* 0x0000000608092981 */ /* 0x000f22000c1e1900 */
[----:B------:R-:W0:Y:S08]  /*0750*/  @P1 LDC R20, c[0x0][0x39c] ;  /* 0x0000e700ff141b82 */ /* 0x000e300000000800 */
[----:B------:R-:W5:Y:S01]  /*0760*/  LDC.64 R4, c[0x0][0x380] ;  /* 0x0000e000ff047b82 */ /* 0x000f620000000a00 */
[C---:B--2---:R-:W-:Y:S01]  /*0770*/  @P2 IMAD R27, R17.reuse, R23, R0 ;  /* 0x00000017111b2224 */ /* 0x044fe200078e0200 */
[----:B------:R-:W-:-:S03]  /*0780*/  @P2 IADD3 R17, PT, PT, R17, 0x2, RZ ;  /* 0x0000000211112810 */ /* 0x000fc60007ffe0ff */
[----:B-1----:R-:W-:-:S03]  /*0790*/  @P2 IMAD.WIDE R10, R27, 0x4, R10 ;  /* 0x000000041b0a2825 */ /* 0x002fc600078e020a */
[----:B------:R-:W1:Y:S01]  /*07a0*/  LDC.64 R6, c[0x0][0x388] ;  /* 0x0000e200ff067b82 */ /* 0x000e620000000a00 */
[----:B---3--:R-:W-:-:S04]  /*07b0*/  @P2 LEA R2, P3, R21, R2, 0x2 ;  /* 0x0000000215022211 */ /* 0x008fc800078610ff */
[----:B------:R-:W-:Y:S01]  /*07c0*/  @P2 LEA.HI.X R3, R21, R3, R22, 0x2, P3 ;  /* 0x0000000315032211 */ /* 0x000fe200018f1416 */
[----:B------:R-:W-:Y:S01]  /*07d0*/  @P2 IMAD.WIDE R22, R23, 0x4, R10 ;  /* 0x0000000417162825 */ /* 0x000fe200078e020a */
[----:B------:R-:W-:Y:S02]  /*07e0*/  @P1 IADD3 R21, PT, PT, R16, R17, RZ ;  /* 0x0000001110151210 */ /* 0x000fe40007ffe0ff */
[----:B------:R-:W4:Y:S01]  /*07f0*/  @P2 LDG.E R16, desc[UR6][R10.64] ;  /* 0x000000060a102981 */ /* 0x000f22000c1e1900 */
[----:B0-----:R-:W-:-:S03]  /*0800*/  @P1 IMAD R17, R17, R20, R0 ;  /* 0x0000001411111224 */ /* 0x001fc600078e0200 */
[----:B------:R-:W2:Y:S01]  /*0810*/  @P2 LDG.E R2, desc[UR6][R2.64+0x4] ;  /* 0x0000040602022981 */ /* 0x000ea2000c1e1900 */
[----:B-----5:R-:W-:-:S03]  /*0820*/  @P1 IMAD.WIDE.U32 R4, R21, 0x4, R4 ;  /* 0x0000000415041825 */ /* 0x020fc600078e0004 */
[----:B------:R-:W2:Y:S04]  /*0830*/  @P2 LDG.E R22, desc[UR6][R22.64] ;  /* 0x0000000616162981 */ /* 0x000ea8000c1e1900 */
[----:B------:R-:W3:Y:S01]  /*0840*/  @P1 LDG.E R5, desc[UR6][R4.64] ;  /* 0x0000000604051981 */ /* 0x000ee2000c1e1900 */
[----:B-1----:R-:W-:-:S06]  /*0850*/  @P1 IMAD.WIDE R6, R17, 0x4, R6 ;  /* 0x0000000411061825 */ /* 0x002fcc00078e0206 */
[----:B------:R-:W3:Y:S01]  /*0860*/  @P1 LDG.E R6, desc[UR6][R6.64] ;  /* 0x0000000606061981 */ /* 0x000ee2000c1e1900 */
[----:B----4-:R-:W-:-:S04]  /*0870*/  @P2 IMAD R9, R9, R16, R18 ;  /* 0x0000001009092224 */ /* 0x010fc800078e0212 */
[----:B--2---:R-:W-:-:S04]  /*0880*/  @P2 IMAD R18, R2, R22, R9 ;  /* 0x0000001602122224 */ /* 0x004fc800078e0209 */
[----:B---3--:R-:W-:-:S07]  /*0890*/  @P1 IMAD R18, R5, R6, R18 ;  /* 0x0000000605121224 */ /* 0x008fce00078e0212 */
.L_x_8:
[----:B------:R-:W0:Y:S01]  /*08a0*/  LDCU.64 UR4, c[0x0][0x398] ;  /* 0x00007300ff0477ac */ /* 0x000e220008000a00 */
[----:B------:R-:W1:Y:S01]  /*08b0*/  LDC.64 R2, c[0x0][0x390] ;  /* 0x0000e400ff027b82 */ /* 0x000e620000000a00 */
[C---:B0-----:R-:W-:Y:S01]  /*08c0*/  IMAD R5, R15.reuse, UR5, R0 ;  /* 0x000000050f057c24 */ /* 0x041fe2000f8e0200 */
[----:B------:R-:W-:-:S04]  /*08d0*/  IADD3 R15, PT, PT, R15, 0x1, RZ ;  /* 0x000000010f0f7810 */ /* 0x000fc80007ffe0ff */
[----:B------:R-:W-:Y:S01]  /*08e0*/  ISETP.NE.AND P1, PT, R15, UR4, PT ;  /* 0x000000040f007c0c */ /* 0x000fe2000bf25270 */
[----:B-1----:R-:W-:-:S05]  /*08f0*/  IMAD.WIDE R2, R5, 0x4, R2 ;  /* 0x0000000405027825 */ /* 0x002fca00078e0202 */
[----:B------:R0:W-:Y:S07]  /*0900*/  STG.E desc[UR6][R2.64], R18 ;  /* 0x0000001202007986 */ /* 0x0001ee000c101906 */
[----:B------:R-:W-:Y:S05]  /*0910*/  @!P1 EXIT ;  /* 0x000000000000994d */ /* 0x000fea0003800000 */
[----:B------:R-:W-:Y:S05]  /*0920*/  BRA `(.L_x_10) ;  /* 0xfffffff400f87947 */ /* 0x000fea000383ffff */
.L_x_5:
[C---:B------:R-:W-:Y:S01]  /*0930*/  ISETP.GE.U32.AND P0, PT, R2.reuse, 0x8, PT ;  /* 0x000000080200780c */ /* 0x040fe20003f06070 */
[----:B------:R-:W-:Y:S01]  /*0940*/  HFMA2 R4, -RZ, RZ, 0, 0 ;  /* 0x00000000ff047431 */ /* 0x000fe200000001ff */
[----:B------:R-:W-:-:S04]  /*0950*/  LOP3.LUT R5, R2, 0x7, RZ, 0xc0, !PT ;  /* 0x0000000702057812 */ /* 0x000fc800078ec0ff */
[----:B------:R-:W-:-:S07]  /*0960*/  ISETP.NE.AND P1, PT, R5, RZ, PT ;  /* 0x000000ff0500720c */ /* 0x000fce0003f25270 */
[----:B------:R-:W-:Y:S06]  /*0970*/  @!P0 BRA `(.L_x_11) ;  /* 0x00000000005c8947 */ /* 0x000fec0003800000 */
[----:B------:R-:W0:Y:S01]  /*0980*/  LDC.64 R22, c[0x0][0x390] ;  /* 0x0000e400ff167b82 */ /* 0x000e220000000a00 */
[----:B------:R-:W-:Y:S01]  /*0990*/  LOP3.LUT R4, R2, 0x7ffffff8, RZ, 0xc0, !PT ;  /* 0x7ffffff802047812 */ /* 0x000fe200078ec0ff */
[----:B------:R-:W-:-:S06]  /*09a0*/  UMOV UR4, URZ ;  /* 0x000000ff00047c82 */ /* 0x000fcc0008000000 */
.L_x_12:
[----:B-1----:R-:W-:Y:S01]  /*09b0*/  IMAD R7, R3, UR4, R0 ;  /* 0x0000000403077c24 */ /* 0x002fe2000f8e0200 */
[----:B------:R-:W-:-:S03]  /*09c0*/  UIADD3 UR4, UPT, UPT, UR4, 0x8, URZ ;  /* 0x0000000804047890 */ /* 0x000fc6000fffe0ff */
[----:B0-----:R-:W-:-:S03]  /*09d0*/  IMAD.WIDE R6, R7, 0x4, R22 ;  /* 0x0000000407067825 */ /* 0x001fc600078e0216 */
[----:B------:R-:W-:Y:S02]  /*09e0*/  ISETP.NE.AND P0, PT, R4, UR4, PT ;  /* 0x0000000404007c0c */ /* 0x000fe4000bf05270 */
[----:B------:R1:W-:Y:S01]  /*09f0*/  STG.E desc[UR6][R6.64], RZ ;  /* 0x000000ff06007986 */ /* 0x0003e2000c101906 */
[----:B------:R-:W-:-:S05]  /*0a00*/  IMAD.WIDE R8, R3, 0x4, R6 ;  /* 0x0000000403087825 */ /* 0x000fca00078e0206 */
        /* <DEDUP_REMOVED lines=13> */
[----:B------:R-:W-:Y:S05]  /*0ae0*/  @P0 BRA `(.L_x_12) ;  /* 0xfffffffc00b00947 */ /* 0x000fea000383ffff */
.L_x_11:
[----:B------:R-:W-:Y:S05]  /*0af0*/  @!P1 EXIT ;  /* 0x000000000000994d */ /* 0x000fea0003800000 */
[----:B------:R-:W-:Y:S02]  /*0b00*/  ISETP.GE.U32.AND P0, PT, R5, 0x4, PT ;  /* 0x000000040500780c */ /* 0x000fe40003f06070 */
[----:B-1----:R-:W-:-:S04]  /*0b10*/  LOP3.LUT R14, R2, 0x3, RZ, 0xc0, !PT ;  /* 0x00000003020e7812 */ /* 0x002fc800078ec0ff */
[----:B------:R-:W-:-:S07]  /*0b20*/  ISETP.NE.AND P1, PT, R14, RZ, PT ;  /* 0x000000ff0e00720c */ /* 0x000fce0003f25270 */
[----:B------:R-:W-:Y:S06]  /*0b30*/  @!P0 BRA `(.L_x_13) ;  /* 0x00000000002c8947 */ /* 0x000fec0003800000 */
[----:B------:R-:W0:Y:S01]  /*0b40*/  LDC.64 R6, c[0x0][0x390] ;  /* 0x0000e400ff067b82 */ /* 0x000e220000000a00 */
[C---:B------:R-:W-:Y:S01]  /*0b50*/  IMAD R5, R4.reuse, R3, R0 ;  /* 0x0000000304057224 */ /* 0x040fe200078e0200 */
[----:B------:R-:W-:-:S03]  /*0b60*/  IADD3 R4, PT, PT, R4, 0x4, RZ ;  /* 0x0000000404047810 */ /* 0x000fc60007ffe0ff */
[----:B0-----:R-:W-:-:S05]  /*0b70*/  IMAD.WIDE R6, R5, 0x4, R6 ;  /* 0x0000000405067825 */ /* 0x001fca00078e0206 */
[----:B------:R0:W-:Y:S01]  /*0b80*/  STG.E desc[UR6][R6.64], RZ ;  /* 0x000000ff06007986 */ /* 0x0001e2000c101906 */
[----:B------:R-:W-:-:S05]  /*0b90*/  IMAD.WIDE R8, R3, 0x4, R6 ;  /* 0x0000000403087825 */ /* 0x000fca00078e0206 */
[----:B------:R0:W-:Y:S01]  /*0ba0*/  STG.E desc[UR6][R8.64], RZ ;  /* 0x000000ff08007986 */ /* 0x0001e2000c101906 */
[----:B------:R-:W-:-:S05]  /*0bb0*/  IMAD.WIDE R10, R3, 0x4, R8 ;  /* 0x00000004030a7825 */ /* 0x000fca00078e0208 */
[----:B------:R0:W-:Y:S01]  /*0bc0*/  STG.E desc[UR6][R10.64], RZ ;  /* 0x000000ff0a007986 */ /* 0x0001e2000c101906 */
[----:B------:R-:W-:-:S05]  /*0bd0*/  IMAD.WIDE R12, R3, 0x4, R10 ;  /* 0x00000004030c7825 */ /* 0x000fca00078e020a */
[----:B------:R0:W-:Y:S02]  /*0be0*/  STG.E desc[UR6][R12.64], RZ ;  /* 0x000000ff0c007986 */ /* 0x0001e4000c101906 */
.L_x_13:
[----:B------:R-:W-:Y:S05]  /*0bf0*/  @!P1 EXIT ;  /* 0x000000000000994d */ /* 0x000fea0003800000 */
[----:B------:R-:W-:Y:S02]  /*0c00*/  ISETP.NE.AND P0, PT, R14, 0x1, PT ;  /* 0x000000010e00780c */ /* 0x000fe40003f05270 */
[----:B------:R-:W-:-:S04]  /*0c10*/  LOP3.LUT R2, R2, 0x1, RZ, 0xc0, !PT ;  /* 0x0000000102027812 */ /* 0x000fc800078ec0ff */
[----:B------:R-:W-:-:S07]  /*0c20*/  ISETP.NE.U32.AND P1, PT, R2, 0x1, PT ;  /* 0x000000010200780c */ /* 0x000fce0003f25070 */
[----:B------:R-:W-:Y:S06]  /*0c30*/  @!P0 BRA `(.L_x_14) ;  /* 0x00000000001c8947 */ /* 0x000fec0003800000 */
[----:B0-----:R-:W0:Y:S01]  /*0c40*/  LDC.64 R6, c[0x0][0x390] ;  /* 0x0000e400ff067b82 */ /* 0x001e220000000a00 */
[C---:B------:R-:W-:Y:S01]  /*0c50*/  IMAD R5, R4.reuse, R3, R0 ;  /* 0x0000000304057224 */ /* 0x040fe200078e0200 */
[----:B------:R-:W-:-:S03]  /*0c60*/  IADD3 R4, PT, PT, R4, 0x2, RZ ;  /* 0x0000000204047810 */ /* 0x000fc60007ffe0ff */
[----:B0-----:R-:W-:-:S05]  /*0c70*/  IMAD.WIDE R6, R5, 0x4, R6 ;  /* 0x0000000405067825 */ /* 0x001fca00078e0206 */
[----:B------:R1:W-:Y:S01]  /*0c80*/  STG.E desc[UR6][R6.64], RZ ;  /* 0x000000ff06007986 */ /* 0x0003e2000c101906 */
[----:B------:R-:W-:-:S05]  /*0c90*/  IMAD.WIDE R8, R3, 0x4, R6 ;  /* 0x0000000403087825 */ /* 0x000fca00078e0206 */
[----:B------:R1:W-:Y:S02]  /*0ca0*/  STG.E desc[UR6][R8.64], RZ ;  /* 0x000000ff08007986 */ /* 0x0003e4000c101906 */
.L_x_14:
[----:B------:R-:W-:Y:S05]  /*0cb0*/  @P1 EXIT ;  /* 0x000000000000194d */ /* 0x000fea0003800000 */
[----:B01----:R-:W0:Y:S01]  /*0cc0*/  LDC.64 R6, c[0x0][0x390] ;  /* 0x0000e400ff067b82 */ /* 0x003e220000000a00 */
[----:B------:R-:W-:-:S04]  /*0cd0*/  IMAD R3, R4, R3, R0 ;  /* 0x0000000304037224 */ /* 0x000fc800078e0200 */
[----:B0-----:R-:W-:-:S05]  /*0ce0*/  IMAD.WIDE R2, R3, 0x4, R6 ;  /* 0x0000000403027825 */ /* 0x001fca00078e0206 */
[----:B------:R-:W-:Y:S01]  /*0cf0*/  STG.E desc[UR6][R2.64], RZ ;  /* 0x000000ff02007986 */ /* 0x000fe2000c101906 */
[----:B------:R-:W-:Y:S05]  /*0d00*/  EXIT ;  /* 0x000000000000794d */ /* 0x000fea0003800000 */
.L_x_15:
        /* <DEDUP_REMOVED lines=15> */
.L_x_29:


//--------------------- .text._Z11matrixByRowPiS_S_iii --------------------------
	.section	.text._Z11matrixByRowPiS_S_iii,"ax",@progbits
	.align	128
        .global         _Z11matrixByRowPiS_S_iii
        .type           _Z11matrixByRowPiS_S_iii,@function
        .size           _Z11matrixByRowPiS_S_iii,(.L_x_30 - _Z11matrixByRowPiS_S_iii)
        .other          _Z11matrixByRowPiS_S_iii,@"STO_CUDA_ENTRY STV_DEFAULT"
_Z11matrixByRowPiS_S_iii:
.text._Z11matrixByRowPiS_S_iii:
[----:B------:R-:W-:Y:S01]  /*0000*/  LDC R1, c[0x0][0x37c] ;  /* 0x0000df00ff017b82 */ /* 0x000fe20000000800 */
[----:B------:R-:W0:Y:S07]  /*0010*/  S2R R2, SR_TID.X ;  /* 0x0000000000027919 */ /* 0x000e2e0000002100 */
[----:B------:R-:W1:Y:S02]  /*0020*/  LDC.64 R4, c[0x0][0x398] ;  /* 0x0000e600ff047b82 */ /* 0x000e640000000a00 */
[----:B-1----:R-:W-:-:S04]  /*0030*/  ISETP.GE.AND P0, PT, R5, 0x1, PT ;  /* 0x000000010500780c */ /* 0x002fc80003f06270 */
[----:B0-----:R-:W-:-:S13]  /*0040*/  ISETP.GE.OR P0, PT, R2, R4, !P0 ;  /* 0x000000040200720c */ /* 0x001fda0004706670 */
[----:B------:R-:W-:Y:S05]  /*0050*/  @P0 EXIT ;  /* 0x000000000000094d */ /* 0x000fea0003800000 */
[----:B------:R-:W0:Y:S01]  /*0060*/  LDCU UR5, c[0x0][0x3a0] ;  /* 0x00007400ff0577ac */ /* 0x000e220008000800 */
[----:B------:R-:W-:Y:S01]  /*0070*/  IMAD R0, R2, R5, RZ ;  /* 0x0000000502007224 */ /* 0x000fe200078e02ff */
[----:B------:R-:W1:Y:S01]  /*0080*/  LDCU.64 UR10, c[0x0][0x358] ;  /* 0x00006b00ff0a77ac */ /* 0x000e620008000a00 */
[----:B0-----:R-:W-:-:S09]  /*0090*/  UISETP.GE.AND UP0, UPT, UR5, 0x1, UPT ;  /* 0x000000010500788c */ /* 0x001fd2000bf06270 */
[----:B-1----:R-:W-:Y:S05]  /*00a0*/  BRA.U !UP0, `(.L_x_16) ;  /* 0x0000000908807547 */ /* 0x002fea000b800000 */
[----:B------:R-:W0:Y:S01]  /*00b0*/  LDCU.64 UR12, c[0x0][0x380] ;  /* 0x00007000ff0c77ac */ /* 0x000e220008000a00 */
[----:B------:R-:W-:Y:S01]  /*00c0*/  IMAD R2, R2, UR5, RZ ;  /* 0x0000000502027c24 */ /* 0x000fe2000f8e02ff */
[----:B------:R-:W-:Y:S01]  /*00d0*/  SHF.L.U32 R4, R5, 0x3, RZ ;  /* 0x0000000305047819 */ /* 0x000fe200000006ff */
[----:B------:R-:W-:Y:S01]  /*00e0*/  HFMA2 R5, -RZ, RZ, 0, 0 ;  /* 0x00000000ff057431 */ /* 0x000fe200000001ff */
[----:B------:R-:W-:Y:S02]  /*00f0*/  ULOP3.LUT UR6, UR5, 0x7ffffff8, URZ, 0xc0, !UPT ;  /* 0x7ffffff805067892 */ /* 0x000fe4000f8ec0ff */
[----:B------:R-:W-:Y:S02]  /*0100*/  ULOP3.LUT UR8, UR5, 0x7, URZ, 0xc0, !UPT ;  /* 0x0000000705087892 */ /* 0x000fe4000f8ec0ff */
[----:B------:R-:W-:Y:S02]  /*0110*/  ULOP3.LUT UR5, UR5, 0x3, URZ, 0xc0, !UPT ;  /* 0x0000000305057892 */ /* 0x000fe4000f8ec0ff */
[----:B------:R-:W-:Y:S01]  /*0120*/  UIADD3 UR7, UPT, UPT, -UR6, URZ, URZ ;  /* 0x000000ff06077290 */ /* 0x000fe2000fffe1ff */
[----:B0-----:R-:W-:-:S04]  /*0130*/  LEA R3, P0, R2, UR12, 0x2 ;  /* 0x0000000c02037c11 */ /* 0x001fc8000f8010ff */
[----:B------:R-:W-:Y:S02]  /*0140*/  IADD3 R3, P1, PT, R3, 0x10, RZ ;  /* 0x0000001003037810 */ /* 0x000fe40007f3e0ff */
[----:B------:R-:W-:-:S05]  /*0150*/  LEA.HI.X R6, R2, UR13, RZ, 0x2, P0 ;  /* 0x0000000d02067c11 */ /* 0x000fca00080f14ff */
[----:B------:R-:W-:-:S07]  /*0160*/  IMAD.X R6, RZ, RZ, R6, P1 ;  /* 0x000000ffff067224 */ /* 0x000fce00008e0606 */
.L_x_22:
[----:B0-----:R-:W0:Y:S01]  /*0170*/  LDCU UR12, c[0x0][0x3a0] ;  /* 0x00007400ff0c77ac */ /* 0x001e220008000800 */
[----:B------:R-:W-:Y:S01]  /*0180*/  MOV R10, RZ ;  /* 0x000000ff000a7202 */ /* 0x000fe20000000f00 */
[----:B------:R-:W-:Y:S01]  /*0190*/  UMOV UR4, URZ ;  /* 0x000000ff00047c82 */ /* 0x000fe20008000000 */
[----:B0-----:R-:W-:-:S09]  /*01a0*/  UISETP.GE.U32.AND UP0, UPT, UR12, 0x8, UPT ;  /* 0x000000080c00788c */ /* 0x001fd2000bf06070 */
[----:B------:R-:W-:Y:S05]  /*01b0*/  BRA.U !UP0, `(.L_x_17) ;  /* 0x0000000108f47547 */ /* 0x000fea000b800000 */
[----:B------:R-:W0:Y:S01]  /*01c0*/  LDC R8, c[0x0][0x39c] ;  /* 0x0000e700ff087b82 */ /* 0x000e220000000800 */
[----:B------:R-:W-:Y:S01]  /*01d0*/  MOV R10, RZ ;  /* 0x000000ff000a7202 */ /* 0x000fe20000000f00 */
[----:B------:R-:W-:Y:S01]  /*01e0*/  IMAD.MOV.U32 R24, RZ, RZ, R3 ;  /* 0x000000ffff187224 */ /* 0x000fe200078e0003 */
[----:B------:R-:W-:Y:S01]  /*01f0*/  MOV R26, R6 ;  /* 0x00000006001a7202 */ /* 0x000fe20000000f00 */
[----:B------:R-:W-:-:S04]  /*0200*/  UMOV UR4, UR7 ;  /* 0x0000000700047c82 */ /* 0x000fc80008000000 */
[----:B------:R-:W1:Y:S01]  /*0210*/  LDC.64 R12, c[0x0][0x388] ;  /* 0x0000e200ff0c7b82 */ /* 0x000e620000000a00 */
[----:B0-----:R-:W-:Y:S01]  /*0220*/  IADD3 R7, PT, PT, R5, R8, RZ ;  /* 0x0000000805077210 */ /* 0x001fe20007ffe0ff */
[C-C-:B------:R-:W-:Y:S01]  /*0230*/  IMAD R9, R8.reuse, 0x2, R5.reuse ;  /* 0x0000000208097824 */ /* 0x140fe200078e0205 */
[C---:B------:R-:W-:Y:S01]  /*0240*/  LEA R25, R8.reuse, R5, 0x2 ;  /* 0x0000000508197211 */ /* 0x040fe200078e10ff */
[C-C-:B------:R-:W-:Y:S02]  /*0250*/  IMAD R11, R8.reuse, 0x3, R5.reuse ;  /* 0x00000003080b7824 */ /* 0x140fe400078e0205 */
[C-C-:B------:R-:W-:Y:S02]  /*0260*/  IMAD R27, R8.reuse, 0x5, R5.reuse ;  /* 0x00000005081b7824 */ /* 0x140fe400078e0205 */
[C-C-:B------:R-:W-:Y:S02]  /*0270*/  IMAD R29, R8.reuse, 0x6, R5.reuse ;  /* 0x00000006081d7824 */ /* 0x140fe400078e0205 */
[----:B------:R-:W-:-:S02]  /*0280*/  IMAD R8, R8, 0x7, R5 ;  /* 0x0000000708087824 */ /* 0x000fc400078e0205 */
[----:B-1----:R-:W-:-:S07]  /*0290*/  IMAD.WIDE.U32 R16, R5, 0x4, R12 ;  /* 0x0000000405107825 */ /* 0x002fce00078e000c */
.L_x_18:
[----:B------:R-:W-:Y:S01]  /*02a0*/  MOV R14, R24 ;  /* 0x00000018000e7202 */ /* 0x000fe20000000f00 */
[----:B------:R-:W-:Y:S01]  /*02b0*/  IMAD.MOV.U32 R15, RZ, RZ, R26 ;  /* 0x000000ffff0f7224 */ /* 0x000fe200078e001a */
[----:B------:R-:W2:Y:S01]  /*02c0*/  LDG.E R20, desc[UR10][R16.64] ;  /* 0x0000000a10147981 */ /* 0x000ea2000c1e1900 */
[----:B------:R-:W-:-:S03]  /*02d0*/  IMAD.WIDE.U32 R18, R7, 0x4, R12 ;  /* 0x0000000407127825 */ /* 0x000fc600078e000c */
[----:B------:R-:W2:Y:S04]  /*02e0*/  LDG.E R21, desc[UR10][R14.64+-0x10] ;  /* 0xfffff00a0e157981 */ /* 0x000ea8000c1e1900 */
[----:B------:R0:W3:Y:S04]  /*02f0*/  LDG.E R22, desc[UR10][R18.64] ;  /* 0x0000000a12167981 */ /* 0x0000e8000c1e1900 */
[----:B------:R-:W3:Y:S04]  /*0300*/  LDG.E R23, desc[UR10][R14.64+-0xc] ;  /* 0xfffff40a0e177981 */ /* 0x000ee8000c1e1900 */
[----:B------:R-:W4:Y:S01]  /*0310*/  LDG.E R26, desc[UR10][R14.64+-0x8] ;  /* 0xfffff80a0e1a7981 */ /* 0x000f22000c1e1900 */
[----:B0-----:R-:W-:-:S03]  /*0320*/  IMAD.WIDE.U32 R18, R9, 0x4, R12 ;  /* 0x0000000409127825 */ /* 0x001fc600078e000c */
[----:B------:R-:W5:Y:S04]  /*0330*/  LDG.E R28, desc[UR10][R14.64] ;  /* 0x0000000a0e1c7981 */ /* 0x000f68000c1e1900 */
[----:B------:R-:W4:Y:S01]  /*0340*/  LDG.E R24, desc[UR10][R18.64] ;  /* 0x0000000a12187981 */ /* 0x000f22000c1e1900 */
[----:B--2---:R-:W-:Y:S02]  /*0350*/  IMAD R10, R21, R20, R10 ;  /* 0x00000014150a7224 */ /* 0x004fe400078e020a */
[----:B------:R-:W-:-:S04]  /*0360*/  IMAD.WIDE.U32 R20, R11, 0x4, R12 ;  /* 0x000000040b147825 */ /* 0x000fc800078e000c */
[----:B---3--:R-:W-:Y:S02]  /*0370*/  IMAD R10, R23, R22, R10 ;  /* 0x00000016170a7224 */ /* 0x008fe400078e020a */
[----:B------:R-:W2:Y:S01]  /*0380*/  LDG.E R20, desc[UR10][R20.64] ;  /* 0x0000000a14147981 */ /* 0x000ea2000c1e1900 */
[----:B------:R-:W-:-:S05]  /*0390*/  IMAD.WIDE.U32 R22, R25, 0x4, R12 ;  /* 0x0000000419167825 */ /* 0x000fca00078e000c */
[----:B------:R0:W5:Y:S04]  /*03a0*/  LDG.E R19, desc[UR10][R22.64] ;  /* 0x0000000a16137981 */ /* 0x000168000c1e1900 */
[----:B------:R-:W2:Y:S01]  /*03b0*/  LDG.E R21, desc[UR10][R14.64+-0x4] ;  /* 0xfffffc0a0e157981 */ /* 0x000ea2000c1e1900 */
[----:B----4-:R-:W-:-:S03]  /*03c0*/  IMAD R10, R26, R24, R10 ;  /* 0x000000181a0a7224 */ /* 0x010fc600078e020a */
[----:B------:R-:W3:Y:S01]  /*03d0*/  LDG.E R24, desc[UR10][R14.64+0x4] ;  /* 0x0000040a0e187981 */ /* 0x000ee2000c1e1900 */
[----:B0-----:R-:W-:-:S05]  /*03e0*/  IMAD.WIDE.U32 R22, R27, 0x4, R12 ;  /* 0x000000041b167825 */ /* 0x001fca00078e000c */
[----:B------:R-:W3:Y:S01]  /*03f0*/  LDG.E R26, desc[UR10][R22.64] ;  /* 0x0000000a161a7981 */ /* 0x000ee2000c1e1900 */
[----:B--2---:R-:W-:-:S04]  /*0400*/  IMAD R10, R21, R20, R10 ;  /* 0x00000014150a7224 */ /* 0x004fc800078e020a */
[----:B-----5:R-:W-:Y:S02]  /*0410*/  IMAD R10, R28, R19, R10 ;  /* 0x000000131c0a7224 */ /* 0x020fe400078e020a */
[--C-:B------:R-:W-:Y:S01]  /*0420*/  IMAD.WIDE.U32 R18, R29, 0x4, R12.reuse ;  /* 0x000000041d127825 */ /* 0x100fe200078e000c */
[----:B------:R-:W2:Y:S03]  /*0430*/  LDG.E R28, desc[UR10][R14.64+0x8] ;  /* 0x0000080a0e1c7981 */ /* 0x000ea6000c1e1900 */
[----:B------:R-:W-:Y:S02]  /*0440*/  IMAD.WIDE.U32 R20, R8, 0x4, R12 ;  /* 0x0000000408147825 */ /* 0x000fe400078e000c */
[----:B------:R-:W2:Y:S04]  /*0450*/  LDG.E R18, desc[UR10][R18.64] ;  /* 0x0000000a12127981 */ /* 0x000ea8000c1e1900 */
[----:B------:R-:W4:Y:S04]  /*0460*/  LDG.E R20, desc[UR10][R20.64] ;  /* 0x0000000a14147981 */ /* 0x000f28000c1e1900 */
[----:B------:R-:W4:Y:S01]  /*0470*/  LDG.E R19, desc[UR10][R14.64+0xc] ;  /* 0x00000c0a0e137981 */ /* 0x000f22000c1e1900 */
[----:B------:R-:W-:Y:S01]  /*0480*/  UIADD3 UR4, UPT, UPT, UR4, 0x8, URZ ;  /* 0x0000000804047890 */ /* 0x000fe2000fffe0ff */
[----:B---3--:R-:W-:-:S03]  /*0490*/  IMAD R10, R24, R26, R10 ;  /* 0x0000001a180a7224 */ /* 0x008fc600078e020a */
[----:B------:R-:W-:Y:S01]  /*04a0*/  UISETP.NE.AND UP0, UPT, UR4, URZ, UPT ;  /* 0x000000ff0400728c */ /* 0x000fe2000bf05270 */
[----:B------:R-:W-:Y:S01]  /*04b0*/  IADD3 R24, P0, PT, R14, 0x20, RZ ;  /* 0x000000200e187810 */ /* 0x000fe20007f1e0ff */
[C---:B------:R-:W-:Y:S01]  /*04c0*/  IMAD.IADD R9, R4.reuse, 0x1, R9 ;  /* 0x0000000104097824 */ /* 0x040fe200078e0209 */
[C---:B------:R-:W-:Y:S01]  /*04d0*/  IADD3 R7, PT, PT, R4.reuse, R7, RZ ;  /* 0x0000000704077210 */ /* 0x040fe20007ffe0ff */
[C---:B------:R-:W-:Y:S01]  /*04e0*/  IMAD.IADD R27, R4.reuse, 0x1, R27 ;  /* 0x00000001041b7824 */ /* 0x040fe200078e021b */
[----:B------:R-:W-:Y:S01]  /*04f0*/  IADD3.X R26, PT, PT, RZ, R15, RZ, P0, !PT ;  /* 0x0000000fff1a7210 */ /* 0x000fe200007fe4ff */
[C---:B------:R-:W-:Y:S01]  /*0500*/  IMAD.WIDE.U32 R16, R4.reuse, 0x4, R16 ;  /* 0x0000000404107825 */ /* 0x040fe200078e0010 */
[C---:B------:R-:W-:Y:S02]  /*0510*/  IADD3 R11, PT, PT, R4.reuse, R11, RZ ;  /* 0x0000000b040b7210 */ /* 0x040fe40007ffe0ff */
[C---:B------:R-:W-:Y:S02]  /*0520*/  IADD3 R25, PT, PT, R4.reuse, R25, RZ ;  /* 0x0000001904197210 */ /* 0x040fe40007ffe0ff */
[----:B------:R-:W-:-:S02]  /*0530*/  IADD3 R29, PT, PT, R4, R29, RZ ;  /* 0x0000001d041d7210 */ /* 0x000fc40007ffe0ff */
[----:B------:R-:W-:Y:S01]  /*0540*/  IADD3 R8, PT, PT, R4, R8, RZ ;  /* 0x0000000804087210 */ /* 0x000fe20007ffe0ff */
[----:B--2---:R-:W-:-:S04]  /*0550*/  IMAD R10, R28, R18, R10 ;  /* 0x000000121c0a7224 */ /* 0x004fc800078e020a */
[----:B----4-:R-:W-:Y:S01]  /*0560*/  IMAD R10, R19, R20, R10 ;  /* 0x00000014130a7224 */ /* 0x010fe200078e020a */
[----:B------:R-:W-:Y:S06]  /*0570*/  BRA.U UP0, `(.L_x_18) ;  /* 0xfffffffd00487547 */ /* 0x000fec000b83ffff */
[----:B------:R-:W-:-:S05]  /*0580*/  UMOV UR4, UR6 ;  /* 0x0000000600047c82 */ /* 0x000fca0008000000 */
.L_x_17:
[----:B------:R-:W-:-:S09]  /*0590*/  UISETP.NE.AND UP0, UPT, UR8, URZ, UPT ;  /* 0x000000ff0800728c */ /* 0x000fd2000bf05270 */
[----:B------:R-:W-:Y:S05]  /*05a0*/  BRA.U !UP0, `(.L_x_19) ;  /* 0x00000005081c7547 */ /* 0x000fea000b800000 */
[----:B------:R-:W-:Y:S02]  /*05b0*/  UIADD3 UR9, UPT, UPT, UR8, -0x1, URZ ;  /* 0xffffffff08097890 */ /* 0x000fe4000fffe0ff */
[----:B------:R-:W-:Y:S02]  /*05c0*/  UISETP.NE.AND UP1, UPT, UR5, URZ, UPT ;  /* 0x000000ff0500728c */ /* 0x000fe4000bf25270 */
[----:B------:R-:W-:-:S09]  /*05d0*/  UISETP.GE.U32.AND UP0, UPT, UR9, 0x3, UPT ;  /* 0x000000030900788c */ /* 0x000fd2000bf06070 */
[----:B------:R-:W-:Y:S05]  /*05e0*/  BRA.U !UP0, `(.L_x_20) ;  /* 0x00000001087c7547 */ /* 0x000fea000b800000 */
[----:B------:R-:W0:Y:S01]  /*05f0*/  LDC R22, c[0x0][0x39c] ;  /* 0x0000e700ff167b82 */ /* 0x000e220000000800 */
[----:B------:R-:W1:Y:S01]  /*0600*/  LDCU.64 UR14, c[0x0][0x380] ;  /* 0x00007000ff0e77ac */ /* 0x000e620008000a00 */
[C---:B------:R-:W-:Y:S01]  /*0610*/  VIADD R7, R2.reuse, UR4 ;  /* 0x0000000402077c36 */ /* 0x040fe20008000000 */
[----:B------:R-:W-:-:S04]  /*0620*/  IADD3 R11, P0, PT, R2, UR4, RZ ;  /* 0x00000004020b7c10 */ /* 0x000fc8000ff1e0ff */
[----:B------:R-:W-:Y:S01]  /*0630*/  IADD3.X R20, PT, PT, RZ, RZ, RZ, P0, !PT ;  /* 0x000000ffff147210 */ /* 0x000fe200007fe4ff */
[----:B------:R-:W2:Y:S08]  /*0640*/  LDC.64 R16, c[0x0][0x380] ;  /* 0x0000e000ff107b82 */ /* 0x000eb00000000a00 */
[----:B------:R-:W3:Y:S01]  /*0650*/  LDC.64 R12, c[0x0][0x388] ;  /* 0x0000e200ff0c7b82 */ /* 0x000ee20000000a00 */
[----:B-1----:R-:W-:Y:S01]  /*0660*/  LEA R8, P0, R11, UR14, 0x2 ;  /* 0x0000000e0b087c11 */ /* 0x002fe2000f8010ff */
[----:B0-----:R-:W-:-:S05]  /*0670*/  IMAD R19, R22, UR4, R5 ;  /* 0x0000000416137c24 */ /* 0x001fca000f8e0205 */
[----:B------:R-:W-:Y:S01]  /*0680*/  IADD3 R9, PT, PT, R19, R22, RZ ;  /* 0x0000001613097210 */ /* 0x000fe20007ffe0ff */
[----:B--2---:R-:W-:-:S03]  /*0690*/  IMAD.WIDE.U32 R16, R7, 0x4, R16 ;  /* 0x0000000407107825 */ /* 0x004fc600078e0010 */
[----:B------:R-:W-:-:S03]  /*06a0*/  IADD3 R7, PT, PT, R9, R22, RZ ;  /* 0x0000001609077210 */ /* 0x000fc60007ffe0ff */
[----:B------:R-:W2:Y:S01]  /*06b0*/  LDG.E R17, desc[UR10][R16.64] ;  /* 0x0000000a10117981 */ /* 0x000ea2000c1e1900 */
[----:B---3--:R-:W-:-:S04]  /*06c0*/  IMAD.WIDE.U32 R18, R19, 0x4, R12 ;  /* 0x0000000413127825 */ /* 0x008fc800078e000c */
[----:B------:R-:W-:Y:S01]  /*06d0*/  IMAD.WIDE.U32 R14, R9, 0x4, R12 ;  /* 0x00000004090e7825 */ /* 0x000fe200078e000c */
[----:B------:R-:W-:Y:S01]  /*06e0*/  LEA.HI.X R9, R11, UR15, R20, 0x2, P0 ;  /* 0x0000000f0b097c11 */ /* 0x000fe200080f1414 */
[----:B------:R-:W2:Y:S02]  /*06f0*/  LDG.E R18, desc[UR10][R18.64] ;  /* 0x0000000a12127981 */ /* 0x000ea4000c1e1900 */
[C---:B------:R-:W-:Y:S02]  /*0700*/  IMAD.WIDE.U32 R20, R7.reuse, 0x4, R12 ;  /* 0x0000000407147825 */ /* 0x040fe400078e000c */
[----:B------:R-:W3:Y:S02]  /*0710*/  LDG.E R14, desc[UR10][R14.64] ;  /* 0x0000000a0e0e7981 */ /* 0x000ee4000c1e1900 */
[----:B------:R-:W-:Y:S02]  /*0720*/  IMAD.IADD R7, R7, 0x1, R22 ;  /* 0x0000000107077824 */ /* 0x000fe400078e0216 */
[----:B------:R-:W3:Y:S02]  /*0730*/  LDG.E R22, desc[UR10][R8.64+0x4] ;  /* 0x0000040a08167981 */ /* 0x000ee4000c1e1900 */
[----:B------:R-:W-:-:S02]  /*0740*/  IMAD.WIDE.U32 R12, R7, 0x4, R12 ;  /* 0x00000004070c7825 */ /* 0x000fc400078e000c */
[----:B------:R-:W4:Y:S04]  /*0750*/  LDG.E R20, desc[UR10][R20.64] ;  /* 0x0000000a14147981 */ /* 0x000f28000c1e1900 */
[----:B------:R-:W4:Y:S04]  /*0760*/  LDG.E R24, desc[UR10][R8.64+0x8] ;  /* 0x0000080a08187981 */ /* 0x000f28000c1e1900 */
[----:B------:R-:W5:Y:S04]  /*0770*/  LDG.E R26, desc[UR10][R8.64+0xc] ;  /* 0x00000c0a081a7981 */ /* 0x000f68000c1e1900 */
[----:B------:R-:W5:Y:S01]  /*0780*/  LDG.E R12, desc[UR10][R12.64] ;  /* 0x0000000a0c0c7981 */ /* 0x000f62000c1e1900 */
[----:B------:R-:W-:Y:S01]  /*0790*/  UIADD3 UR4, UPT, UPT, UR4, 0x4, URZ ;  /* 0x0000000404047890 */ /* 0x000fe2000fffe0ff */
[----:B--2---:R-:W-:-:S04]  /*07a0*/  IMAD R17, R17, R18, R10 ;  /* 0x0000001211117224 */ /* 0x004fc800078e020a */
[----:B---3--:R-:W-:-:S04]  /*07b0*/  IMAD R17, R22, R14, R17 ;  /* 0x0000000e16117224 */ /* 0x008fc800078e0211 */
[----:B----4-:R-:W-:-:S04]  /*07c0*/  IMAD R17, R24, R20, R17 ;  /* 0x0000001418117224 */ /* 0x010fc800078e0211 */
[----:B-----5:R-:W-:-:S07]  /*07d0*/  IMAD R10, R26, R12, R17 ;  /* 0x0000000c1a0a7224 */ /* 0x020fce00078e0211 */
.L_x_20:
[----:B------:R-:W-:Y:S05]  /*07e0*/  BRA.U !UP1, `(.L_x_19) ;  /* 0x00000001098c7547 */ /* 0x000fea000b800000 */
[----:B------:R-:W-:Y:S02]  /*07f0*/  UISETP.NE.AND UP0, UPT, UR5, 0x1, UPT ;  /* 0x000000010500788c */ /* 0x000fe4000bf05270 */
[----:B------:R-:W-:-:S07]  /*0800*/  ULOP3.LUT UP1, URZ, UR12, 0x1, URZ, 0xc0, !UPT ;  /* 0x000000010cff7892 */ /* 0x000fce000f82c0ff */
[----:B------:R-:W-:Y:S05]  /*0810*/  BRA.U !UP0, `(.L_x_21) ;  /* 0x0000000108547547 */ /* 0x000fea000b800000 */
[----:B------:R-:W0:Y:S01]  /*0820*/  LDC R16, c[0x0][0x39c] ;  /* 0x0000e700ff107b82 */ /* 0x000e220000000800 */
[----:B------:R-:W1:Y:S01]  /*0830*/  LDCU.64 UR12, c[0x0][0x380] ;  /* 0x00007000ff0c77ac */ /* 0x000e620008000a00 */
[C---:B------:R-:W-:Y:S02]  /*0840*/  IADD3 R7, PT, PT, R2.reuse, UR4, RZ ;  /* 0x0000000402077c10 */ /* 0x040fe4000fffe0ff */
[----:B------:R-:W-:-:S04]  /*0850*/  IADD3 R11, P0, PT, R2, UR4, RZ ;  /* 0x00000004020b7c10 */ /* 0x000fc8000ff1e0ff */
[----:B------:R-:W2:Y:S01]  /*0860*/  LDC.64 R14, c[0x0][0x380] ;  /* 0x0000e000ff0e7b82 */ /* 0x000ea20000000a00 */
[----:B------:R-:W-:-:S07]  /*0870*/  IADD3.X R18, PT, PT, RZ, RZ, RZ, P0, !PT ;  /* 0x000000ffff127210 */ /* 0x000fce00007fe4ff */
[----:B------:R-:W3:Y:S01]  /*0880*/  LDC.64 R8, c[0x0][0x388] ;  /* 0x0000e200ff087b82 */ /* 0x000ee20000000a00 */
[----:B-1----:R-:W-:-:S04]  /*0890*/  LEA R12, P0, R11, UR12, 0x2 ;  /* 0x0000000c0b0c7c11 */ /* 0x002fc8000f8010ff */
[----:B------:R-:W-:Y:S01]  /*08a0*/  LEA.HI.X R13, R11, UR13, R18, 0x2, P0 ;  /* 0x0000000d0b0d7c11 */ /* 0x000fe200080f1412 */
[----:B0-----:R-:W-:-:S05]  /*08b0*/  IMAD R17, R16, UR4, R5 ;  /* 0x0000000410117c24 */ /* 0x001fca000f8e0205 */
[----:B------:R-:W4:Y:S01]  /*08c0*/  LDG.E R13, desc[UR10][R12.64+0x4] ;  /* 0x0000040a0c0d7981 */ /* 0x000f22000c1e1900 */
[----:B--2---:R-:W-:Y:S01]  /*08d0*/  IMAD.WIDE.U32 R14, R7, 0x4, R14 ;  /* 0x00000004070e7825 */ /* 0x004fe200078e000e */
[----:B------:R-:W-:-:S05]  /*08e0*/  IADD3 R7, PT, PT, R17, R16, RZ ;  /* 0x0000001011077210 */ /* 0x000fca0007ffe0ff */
[----:B------:R-:W2:Y:S01]  /*08f0*/  LDG.E R15, desc[UR10][R14.64] ;  /* 0x0000000a0e0f7981 */ /* 0x000ea2000c1e1900 */
[----:B---3--:R-:W-:-:S04]  /*0900*/  IMAD.WIDE.U32 R16, R17, 0x4, R8 ;  /* 0x0000000411107825 */ /* 0x008fc800078e0008 */
[----:B------:R-:W-:Y:S02]  /*0910*/  IMAD.WIDE.U32 R8, R7, 0x4, R8 ;  /* 0x0000000407087825 */ /* 0x000fe400078e0008 */
[----:B------:R-:W2:Y:S04]  /*0920*/  LDG.E R16, desc[UR10][R16.64] ;  /* 0x0000000a10107981 */ /* 0x000ea8000c1e1900 */
[----:B------:R-:W4:Y:S01]  /*0930*/  LDG.E R8, desc[UR10][R8.64] ;  /* 0x0000000a08087981 */ /* 0x000f22000c1e1900 */
[----:B------:R-:W-:Y:S01]  /*0940*/  UIADD3 UR4, UPT, UPT, UR4, 0x2, URZ ;  /* 0x0000000204047890 */ /* 0x000fe2000fffe0ff */
[----:B--2---:R-:W-:-:S04]  /*0950*/  IMAD R10, R15, R16, R10 ;  /* 0x000000100f0a7224 */ /* 0x004fc800078e020a */
[----:B----4-:R-:W-:-:S07]  /*0960*/  IMAD R10, R13, R8, R10 ;  /* 0x000000080d0a7224 */ /* 0x010fce00078e020a */
.L_x_21:
[----:B------:R-:W-:Y:S05]  /*0970*/  BRA.U !UP1, `(.L_x_19) ;  /* 0x0000000109287547 */ /* 0x000fea000b800000 */
[----:B------:R-:W0:Y:S01]  /*0980*/  LDC R14, c[0x0][0x39c] ;  /* 0x0000e700ff0e7b82 */ /* 0x000e220000000800 */
[----:B------:R-:W-:-:S07]  /*0990*/  VIADD R7, R2, UR4 ;  /* 0x0000000402077c36 */ /* 0x000fce0008000000 */
[----:B------:R-:W1:Y:S08]  /*09a0*/  LDC.64 R8, c[0x0][0x380] ;  /* 0x0000e000ff087b82 */ /* 0x000e700000000a00 */
[----:B------:R-:W2:Y:S01]  /*09b0*/  LDC.64 R12, c[0x0][0x388] ;  /* 0x0000e200ff0c7b82 */ /* 0x000ea20000000a00 */
[----:B0-----:R-:W-:Y:S02]  /*09c0*/  IMAD R11, R14, UR4, R5 ;  /* 0x000000040e0b7c24 */ /* 0x001fe4000f8e0205 */
[----:B-1----:R-:W-:-:S06]  /*09d0*/  IMAD.WIDE.U32 R8, R7, 0x4, R8 ;  /* 0x0000000407087825 */ /* 0x002fcc00078e0008 */
[----:B------:R-:W3:Y:S01]  /*09e0*/  LDG.E R9, desc[UR10][R8.64] ;  /* 0x0000000a08097981 */ /* 0x000ee2000c1e1900 */
[----:B--2---:R-:W-:-:S06]  /*09f0*/  IMAD.WIDE.U32 R12, R11, 0x4, R12 ;  /* 0x000000040b0c7825 */ /* 0x004fcc00078e000c */
[----:B------:R-:W3:Y:S02]  /*0a00*/  LDG.E R12, desc[UR10][R12.64] ;  /* 0x0000000a0c0c7981 */ /* 0x000ee4000c1e1900 */
[----:B---3--:R-:W-:-:S07]  /*0a10*/  IMAD R10, R9, R12, R10 ;  /* 0x0000000c090a7224 */ /* 0x008fce00078e020a */
.L_x_19:
[----:B------:R-:W0:Y:S01]  /*0a20*/  LDCU UR4, c[0x0][0x39c] ;  /* 0x00007380ff0477ac */ /* 0x000e220008000800 */
[----:B------:R-:W1:Y:S01]  /*0a30*/  LDC.64 R8, c[0x0][0x390] ;  /* 0x0000e400ff087b82 */ /* 0x000e620000000a00 */
[----:B------:R-:W-:Y:S02]  /*0a40*/  IADD3 R7, PT, PT, R0, R5, RZ ;  /* 0x0000000500077210 */ /* 0x000fe40007ffe0ff */
[----:B------:R-:W-:-:S04]  /*0a50*/  IADD3 R5, PT, PT, R5, 0x1, RZ ;  /* 0x0000000105057810 */ /* 0x000fc80007ffe0ff */
[----:B0-----:R-:W-:Y:S01]  /*0a60*/  ISETP.NE.AND P0, PT, R5, UR4, PT ;  /* 0x0000000405007c0c */ /* 0x001fe2000bf05270 */
[----:B-1----:R-:W-:-:S05]  /*0a70*/  IMAD.WIDE.U32 R8, R7, 0x4, R8 ;  /* 0x0000000407087825 */ /* 0x002fca00078e0008 */
[----:B------:R0:W-:Y:S07]  /*0a80*/  STG.E desc[UR10][R8.64], R10 ;  /* 0x0000000a08007986 */ /* 0x0001ee000c10190a */
[----:B------:R-:W-:Y:S05]  /*0a90*/  @!P0 EXIT ;  /* 0x000000000000894d */ /* 0x000fea0003800000 */
[----:B------:R-:W-:Y:S05]  /*0aa0*/  BRA `(.L_x_22) ;  /* 0xfffffff400b07947 */ /* 0x000fea000383ffff */
.L_x_16:
        /* <DEDUP_REMOVED lines=8> */
.L_x_24:
[----:B-1----:R-:W-:Y:S01]  /*0b30*/  VIADD R7, R0, UR4 ;  /* 0x0000000400077c36 */ /* 0x002fe20008000000 */
[----:B------:R-:W-:-:S03]  /*0b40*/  UIADD3 UR4, UPT, UPT, UR4, 0x8, URZ ;  /* 0x0000000804047890 */ /* 0x000fc6000fffe0ff */
[----:B0-----:R-:W-:-:S03]  /*0b50*/  IMAD.WIDE.U32 R6, R7, 0x4, R8 ;  /* 0x0000000407067825 */ /* 0x001fc600078e0008 */
[----:B------:R-:W-:Y:S02]  /*0b60*/  ISETP.NE.AND P1, PT, R3, UR4, PT ;  /* 0x0000000403007c0c */ /* 0x000fe4000bf25270 */
[----:B------:R1:W-:Y:S04]  /*0b70*/  STG.E desc[UR10][R6.64], RZ ;  /* 0x000000ff06007986 */ /* 0x0003e8000c10190a */
[----:B------:R1:W-:Y:S04]  /*0b80*/  STG.E desc[UR10][R6.64+0x4], RZ ;  /* 0x000004ff06007986 */ /* 0x0003e8000c10190a */
[----:B------:R1:W-:Y:S04]  /*0b90*/  STG.E desc[UR10][R6.64+0x8], RZ ;  /* 0x000008ff06007986 */ /* 0x0003e8000c10190a */
[----:B------:R1:W-:Y:S04]  /*0ba0*/  STG.E desc[UR10][R6.64+0xc], RZ ;  /* 0x00000cff06007986 */ /* 0x0003e8000c10190a */
[----:B------:R1:W-:Y:S04]  /*0bb0*/  STG.E desc[UR10][R6.64+0x10], RZ ;  /* 0x000010ff06007986 */ /* 0x0003e8000c10190a */
[----:B------:R1:W-:Y:S04]  /*0bc0*/  STG.E desc[UR10][R6.64+0x14], RZ ;  /* 0x000014ff06007986 */ /* 0x0003e8000c10190a */
[----:B------:R1:W-:Y:S04]  /*0bd0*/  STG.E desc[UR10][R6.64+0x18], RZ ;  /* 0x000018ff06007986 */ /* 0x0003e8000c10190a */
[----:B------:R1:W-:Y:S01]  /*0be0*/  STG.E desc[UR10][R6.64+0x1c], RZ ;  /* 0x00001cff06007986 */ /* 0x0003e2000c10190a */
[----:B------:R-:W-:Y:S05]  /*0bf0*/  @P1 BRA `(.L_x_24) ;  /* 0xfffffffc00cc1947 */ /* 0x000fea000383ffff */
.L_x_23:
[----:B------:R-:W-:Y:S05]  /*0c00*/  @!P0 EXIT ;  /* 0x000000000000894d */ /* 0x000fea0003800000 */
[----:B------:R-:W-:Y:S02]  /*0c10*/  ISETP.GE.U32.AND P1, PT, R2, 0x4, PT ;  /* 0x000000040200780c */ /* 0x000fe40003f26070 */
[----:B------:R-:W-:-:S04]  /*0c20*/  LOP3.LUT R4, R5, 0x3, RZ, 0xc0, !PT ;  /* 0x0000000305047812 */ /* 0x000fc800078ec0ff */
[----:B------:R-:W-:-:S07]  /*0c30*/  ISETP.NE.AND P0, PT, R4, RZ, PT ;  /* 0x000000ff0400720c */ /* 0x000fce0003f05270 */
[----:B------:R-:W-:Y:S06]  /*0c40*/  @!P1 BRA `(.L_x_25) ;  /* 0x0000000000349947 */ /* 0x000fec0003800000 */
[----:B-1----:R-:W0:Y:S01]  /*0c50*/  LDC.64 R6, c[0x0][0x390] ;  /* 0x0000e400ff067b82 */ /* 0x002e220000000a00 */
[----:B------:R-:W1:Y:S01]  /*0c60*/  LDCU.64 UR4, c[0x0][0x390] ;  /* 0x00007200ff0477ac */ /* 0x000e620008000a00 */
[CC--:B------:R-:W-:Y:S02]  /*0c70*/  IADD3 R2, P1, PT, R0.reuse, R3.reuse, RZ ;  /* 0x0000000300027210 */ /* 0x0c0fe40007f3e0ff */
[----:B------:R-:W-:Y:S02]  /*0c80*/  IADD3 R9, PT, PT, R0, R3, RZ ;  /* 0x0000000300097210 */ /* 0x000fe40007ffe0ff */
[----:B------:R-:W-:Y:S02]  /*0c90*/  IADD3.X R11, PT, PT, RZ, RZ, RZ, P1, !PT ;  /* 0x000000ffff0b7210 */ /* 0x000fe40000ffe4ff */
[----:B------:R-:W-:Y:S02]  /*0ca0*/  IADD3 R3, PT, PT, R3, 0x4, RZ ;  /* 0x0000000403037810 */ /* 0x000fe40007ffe0ff */
[----:B-1----:R-:W-:Y:S01]  /*0cb0*/  LEA R8, P1, R2, UR4, 0x2 ;  /* 0x0000000402087c11 */ /* 0x002fe2000f8210ff */
[----:B0-----:R-:W-:-:S03]  /*0cc0*/  IMAD.WIDE.U32 R6, R9, 0x4, R6 ;  /* 0x0000000409067825 */ /* 0x001fc600078e0006 */
[----:B------:R-:W-:Y:S02]  /*0cd0*/  LEA.HI.X R9, R2, UR5, R11, 0x2, P1 ;  /* 0x0000000502097c11 */ /* 0x000fe400088f140b */
[----:B------:R0:W-:Y:S04]  /*0ce0*/  STG.E desc[UR10][R6.64], RZ ;  /* 0x000000ff06007986 */ /* 0x0001e8000c10190a */
[----:B------:R0:W-:Y:S04]  /*0cf0*/  STG.E desc[UR10][R8.64+0x4], RZ ;  /* 0x000004ff08007986 */ /* 0x0001e8000c10190a */
[----:B------:R0:W-:Y:S04]  /*0d00*/  STG.E desc[UR10][R8.64+0x8], RZ ;  /* 0x000008ff08007986 */ /* 0x0001e8000c10190a */
[----:B------:R0:W-:Y:S02]  /*0d10*/  STG.E desc[UR10][R8.64+0xc], RZ ;  /* 0x00000cff08007986 */ /* 0x0001e4000c10190a */
.L_x_25:
[----:B------:R-:W-:Y:S05]  /*0d20*/  @!P0 EXIT ;  /* 0x000000000000894d */ /* 0x000fea0003800000 */
[----:B------:R-:W-:Y:S02]  /*0d30*/  ISETP.NE.AND P1, PT, R4, 0x1, PT ;  /* 0x000000010400780c */ /* 0x000fe40003f25270 */
[----:B------:R-:W-:-:S04]  /*0d40*/  LOP3.LUT R5, R5, 0x1, RZ, 0xc0, !PT ;  /* 0x0000000105057812 */ /* 0x000fc800078ec0ff */
[----:B------:R-:W-:-:S07]  /*0d50*/  ISETP.NE.U32.AND P0, PT, R5, 0x1, PT ;  /* 0x000000010500780c */ /* 0x000fce0003f05070 */
[----:B------:R-:W-:Y:S06]  /*0d60*/  @!P1 BRA `(.L_x_26) ;  /* 0x00000000002c9947 */ /* 0x000fec0003800000 */
[----:B------:R-:W2:Y:S01]  /*0d70*/  LDC.64 R4, c[0x0][0x390] ;  /* 0x0000e400ff047b82 */ /* 0x000ea20000000a00 */
[----:B------:R-:W3:Y:S01]  /*0d80*/  LDCU.64 UR4, c[0x0][0x390] ;  /* 0x00007200ff0477ac */ /* 0x000ee20008000a00 */
[C---:B------:R-:W-:Y:S01]  /*0d90*/  IADD3 R2, P1, PT, R0.reuse, R3, RZ ;  /* 0x0000000300027210 */ /* 0x040fe20007f3e0ff */
[----:B01----:R-:W-:Y:S01]  /*0da0*/  IMAD.IADD R7, R0, 0x1, R3 ;  /* 0x0000000100077824 */ /* 0x003fe200078e0203 */
[----:B------:R-:W-:Y:S02]  /*0db0*/  IADD3 R3, PT, PT, R3, 0x2, RZ ;  /* 0x0000000203037810 */ /* 0x000fe40007ffe0ff */
[----:B------:R-:W-:Y:S02]  /*0dc0*/  IADD3.X R9, PT, PT, RZ, RZ, RZ, P1, !PT ;  /* 0x000000ffff097210 */ /* 0x000fe40000ffe4ff */
[----:B---3--:R-:W-:Y:S01]  /*0dd0*/  LEA R6, P1, R2, UR4, 0x2 ;  /* 0x0000000402067c11 */ /* 0x008fe2000f8210ff */
[----:B--2---:R-:W-:-:S03]  /*0de0*/  IMAD.WIDE.U32 R4, R7, 0x4, R4 ;  /* 0x0000000407047825 */ /* 0x004fc600078e0004 */
[----:B------:R-:W-:Y:S02]  /*0df0*/  LEA.HI.X R7, R2, UR5, R9, 0x2, P1 ;  /* 0x0000000502077c11 */ /* 0x000fe400088f1409 */
[----:B------:R2:W-:Y:S04]  /*0e00*/  STG.E desc[UR10][R4.64], RZ ;  /* 0x000000ff04007986 */ /* 0x0005e8000c10190a */
[----:B------:R2:W-:Y:S03]  /*0e10*/  STG.E desc[UR10][R6.64+0x4], RZ ;  /* 0x000004ff06007986 */ /* 0x0005e6000c10190a */
.L_x_26:
[----:B------:R-:W-:Y:S05]  /*0e20*/  @P0 EXIT ;  /* 0x000000000000094d */ /* 0x000fea0003800000 */
[----:B--2---:R-:W2:Y:S01]  /*0e30*/  LDC.64 R4, c[0x0][0x390] ;  /* 0x0000e400ff047b82 */ /* 0x004ea20000000a00 */
[----:B------:R-:W-:-:S05]  /*0e40*/  IADD3 R3, PT, PT, R0, R3, RZ ;  /* 0x0000000300037210 */ /* 0x000fca0007ffe0ff */
[----:B--2---:R-:W-:-:S05]  /*0e50*/  IMAD.WIDE.U32 R2, R3, 0x4, R4 ;  /* 0x0000000403027825 */ /* 0x004fca00078e0004 */
[----:B------:R-:W-:Y:S01]  /*0e60*/  STG.E desc[UR10][R2.64], RZ ;  /* 0x000000ff02007986 */ /* 0x000fe2000c10190a */
[----:B------:R-:W-:Y:S05]  /*0e70*/  EXIT ;  /* 0x000000000000794d */ /* 0x000fea0003800000 */
.L_x_27:
        /* <DEDUP_REMOVED lines=16> */
.L_x_30:


//--------------------- .nv.shared.reserved.0     --------------------------
	.section	.nv.shared.reserved.0,"aw",@nobits
	.weak		__nv_reservedSMEM_offset_0_alias
	.size		__nv_reservedSMEM_offset_0_alias, 0, 64
	.other		__nv_reservedSMEM_offset_0_alias,@"STO_CUDA_RESERVED_SHARED STV_DEFAULT"
__nv_reservedSMEM_offset_0_alias:
	.zero		0
	.zero		64


//--------------------- .nv.constant0._Z15matrixByElementPiS_S_iii --------------------------
	.section	.nv.constant0._Z15matrixByElementPiS_S_iii,"a",@progbits
	.sectionflags	@""
	.align	4
.nv.constant0._Z15matrixByElementPiS_S_iii:
	.zero		932


//--------------------- .nv.constant0._Z11matrixByColPiS_S_iii --------------------------
	.section	.nv.constant0._Z11matrixByColPiS_S_iii,"a",@progbits
	.sectionflags	@""
	.align	4
.nv.constant0._Z11matrixByColPiS_S_iii:
	.zero		932


//--------------------- .nv.constant0._Z11matrixByRowPiS_S_iii --------------------------
	.section	.nv.constant0._Z11matrixByRowPiS_S_iii,"a",@progbits
	.sectionflags	@""
	.align	4
.nv.constant0._Z11matrixByRowPiS_S_iii:
	.zero		932


//--------------------- SYMBOLS --------------------------

	.type		.nv.reservedSmem.offset0,@object
	.size		.nv.reservedSmem.offset0,0x4
